//
// Generated by NVIDIA NVVM Compiler
//
// Compiler Build ID: CL-36424714
// Cuda compilation tools, release 13.0, V13.0.88
// Based on NVVM 20.0.0
//

.version 9.0
.target sm_100
.address_size 64

	// .globl	_Z6kernelyPfmmf
.global .align 4 .b8 __cudart_i2opi_f[24] = {65, 144, 67, 60, 153, 149, 98, 219, 192, 221, 52, 245, 209, 87, 39, 252, 41, 21, 68, 78, 110, 131, 249, 162};

.visible .entry _Z6kernelyPfmmf(
	.param .u64 _Z6kernelyPfmmf_param_0,
	.param .u64 .ptr .align 1 _Z6kernelyPfmmf_param_1,
	.param .u64 _Z6kernelyPfmmf_param_2,
	.param .u64 _Z6kernelyPfmmf_param_3,
	.param .f32 _Z6kernelyPfmmf_param_4
)
{
	.local .align 4 .b8 	__local_depot0[28];
	.reg .b64 	%SP;
	.reg .b64 	%SPL;
	.reg .pred 	%p<20>;
	.reg .b32 	%r<88>;
	.reg .b32 	%f<64>;
	.reg .b64 	%rd<51>;
	.reg .b64 	%fd<5>;

	mov.u64 	%SPL, __local_depot0;
	ld.param.u64 	%rd17, [_Z6kernelyPfmmf_param_0];
	ld.param.u64 	%rd18, [_Z6kernelyPfmmf_param_1];
	ld.param.u64 	%rd19, [_Z6kernelyPfmmf_param_2];
	ld.param.u64 	%rd21, [_Z6kernelyPfmmf_param_3];
	ld.param.f32 	%f12, [_Z6kernelyPfmmf_param_4];
	add.u64 	%rd1, %SPL, 0;
	mov.u32 	%r30, %ctaid.x;
	mov.u32 	%r31, %ntid.x;
	mov.u32 	%r32, %tid.x;
	mad.lo.s32 	%r1, %r30, %r31, %r32;
	cvt.u64.u32 	%rd23, %r1;
	mov.u32 	%r33, %ctaid.y;
	mov.u32 	%r34, %ntid.y;
	mov.u32 	%r35, %tid.y;
	mad.lo.s32 	%r36, %r33, %r34, %r35;
	cvt.u64.u32 	%rd24, %r36;
	mad.lo.s64 	%rd2, %rd19, %rd24, %rd23;
	setp.le.u64 	%p1, %rd19, %rd23;
	setp.le.u64 	%p2, %rd21, %rd24;
	or.pred  	%p3, %p1, %p2;
	@%p3 bra 	$L__BB0_18;
	cvt.rn.f32.u32 	%f13, %r1;
	add.s64 	%rd25, %rd19, -1;
	cvt.rn.f32.u64 	%f14, %rd25;
	div.rn.f32 	%f1, %f13, %f14;
	cvt.rn.f32.u32 	%f15, %r36;
	add.s64 	%rd26, %rd21, -1;
	cvt.rn.f32.u64 	%f16, %rd26;
	div.rn.f32 	%f2, %f15, %f16;
	mul.f32 	%f17, %f12, 0f3F22F983;
	cvt.rni.s32.f32 	%r87, %f17;
	cvt.rn.f32.s32 	%f18, %r87;
	fma.rn.f32 	%f19, %f18, 0fBFC90FDA, %f12;
	fma.rn.f32 	%f20, %f18, 0fB3A22168, %f19;
	fma.rn.f32 	%f63, %f18, 0fA7C234C5, %f20;
	abs.f32 	%f4, %f12;
	setp.ltu.f32 	%p4, %f4, 0f47CE4780;
	mov.u32 	%r83, %r87;
	mov.f32 	%f62, %f63;
	@%p4 bra 	$L__BB0_9;
	setp.neu.f32 	%p5, %f4, 0f7F800000;
	@%p5 bra 	$L__BB0_4;
	mov.f32 	%f23, 0f00000000;
	mul.rn.f32 	%f62, %f12, %f23;
	mov.b32 	%r83, 0;
	bra.uni 	$L__BB0_9;
$L__BB0_4:
	mov.b32 	%r4, %f12;
	shl.b32 	%r38, %r4, 8;
	or.b32  	%r5, %r38, -2147483648;
	mov.b64 	%rd47, 0;
	mov.b32 	%r80, 0;
	mov.u64 	%rd45, __cudart_i2opi_f;
	mov.u64 	%rd46, %rd1;
$L__BB0_5:
	.pragma "nounroll";
	ld.global.nc.u32 	%r39, [%rd45];
	mad.wide.u32 	%rd29, %r39, %r5, %rd47;
	shr.u64 	%rd47, %rd29, 32;
	st.local.u32 	[%rd46], %rd29;
	add.s32 	%r80, %r80, 1;
	add.s64 	%rd46, %rd46, 4;
	add.s64 	%rd45, %rd45, 4;
	setp.ne.s32 	%p6, %r80, 6;
	@%p6 bra 	$L__BB0_5;
	shr.u32 	%r40, %r4, 23;
	st.local.u32 	[%rd1+24], %rd47;
	and.b32  	%r8, %r40, 31;
	and.b32  	%r41, %r40, 224;
	add.s32 	%r42, %r41, -128;
	shr.u32 	%r43, %r42, 5;
	mul.wide.u32 	%rd30, %r43, 4;
	sub.s64 	%rd9, %rd1, %rd30;
	ld.local.u32 	%r81, [%rd9+24];
	ld.local.u32 	%r82, [%rd9+20];
	setp.eq.s32 	%p7, %r8, 0;
	@%p7 bra 	$L__BB0_8;
	shf.l.wrap.b32 	%r81, %r82, %r81, %r8;
	ld.local.u32 	%r44, [%rd9+16];
	shf.l.wrap.b32 	%r82, %r44, %r82, %r8;
$L__BB0_8:
	shr.u32 	%r45, %r81, 30;
	shf.l.wrap.b32 	%r46, %r82, %r81, 2;
	shl.b32 	%r47, %r82, 2;
	shr.u32 	%r48, %r46, 31;
	add.s32 	%r49, %r48, %r45;
	neg.s32 	%r50, %r49;
	setp.lt.s32 	%p8, %r4, 0;
	selp.b32 	%r83, %r50, %r49, %p8;
	xor.b32  	%r51, %r46, %r4;
	shr.s32 	%r52, %r46, 31;
	xor.b32  	%r53, %r52, %r46;
	xor.b32  	%r54, %r52, %r47;
	cvt.u64.u32 	%rd31, %r53;
	shl.b64 	%rd32, %rd31, 32;
	cvt.u64.u32 	%rd33, %r54;
	or.b64  	%rd34, %rd32, %rd33;
	cvt.rn.f64.s64 	%fd1, %rd34;
	mul.f64 	%fd2, %fd1, 0d3BF921FB54442D19;
	cvt.rn.f32.f64 	%f21, %fd2;
	neg.f32 	%f22, %f21;
	setp.lt.s32 	%p9, %r51, 0;
	selp.f32 	%f62, %f22, %f21, %p9;
$L__BB0_9:
	setp.ltu.f32 	%p10, %f4, 0f47CE4780;
	add.s32 	%r56, %r83, 1;
	mul.rn.f32 	%f24, %f62, %f62;
	and.b32  	%r57, %r83, 1;
	setp.eq.b32 	%p11, %r57, 1;
	selp.f32 	%f25, %f62, 0f3F800000, %p11;
	fma.rn.f32 	%f26, %f24, %f25, 0f00000000;
	fma.rn.f32 	%f27, %f24, 0f37CBAC00, 0fBAB607ED;
	selp.f32 	%f28, 0fB94D4153, %f27, %p11;
	selp.f32 	%f29, 0f3C0885E4, 0f3D2AAABB, %p11;
	fma.rn.f32 	%f30, %f28, %f24, %f29;
	selp.f32 	%f31, 0fBE2AAAA8, 0fBEFFFFFF, %p11;
	fma.rn.f32 	%f32, %f30, %f24, %f31;
	fma.rn.f32 	%f33, %f32, %f26, %f25;
	and.b32  	%r58, %r56, 2;
	setp.eq.s32 	%p12, %r58, 0;
	mov.f32 	%f34, 0f00000000;
	sub.f32 	%f35, %f34, %f33;
	selp.f32 	%f36, %f33, %f35, %p12;
	add.f32 	%f37, %f1, 0fBF000000;
	mul.f32 	%f8, %f37, %f36;
	@%p10 bra 	$L__BB0_17;
	setp.neu.f32 	%p13, %f4, 0f7F800000;
	@%p13 bra 	$L__BB0_12;
	mov.f32 	%f40, 0f00000000;
	mul.rn.f32 	%f63, %f12, %f40;
	mov.b32 	%r87, 0;
	bra.uni 	$L__BB0_17;
$L__BB0_12:
	mov.b32 	%r17, %f12;
	shl.b32 	%r60, %r17, 8;
	or.b32  	%r18, %r60, -2147483648;
	mov.b64 	%rd50, 0;
	mov.b32 	%r84, 0;
	mov.u64 	%rd48, __cudart_i2opi_f;
	mov.u64 	%rd49, %rd1;
$L__BB0_13:
	.pragma "nounroll";
	ld.global.nc.u32 	%r61, [%rd48];
	mad.wide.u32 	%rd37, %r61, %r18, %rd50;
	shr.u64 	%rd50, %rd37, 32;
	st.local.u32 	[%rd49], %rd37;
	add.s32 	%r84, %r84, 1;
	add.s64 	%rd49, %rd49, 4;
	add.s64 	%rd48, %rd48, 4;
	setp.ne.s32 	%p14, %r84, 6;
	@%p14 bra 	$L__BB0_13;
	shr.u32 	%r62, %r17, 23;
	st.local.u32 	[%rd1+24], %rd50;
	and.b32  	%r21, %r62, 31;
	and.b32  	%r63, %r62, 224;
	add.s32 	%r64, %r63, -128;
	shr.u32 	%r65, %r64, 5;
	mul.wide.u32 	%rd38, %r65, 4;
	sub.s64 	%rd16, %rd1, %rd38;
	ld.local.u32 	%r85, [%rd16+24];
	ld.local.u32 	%r86, [%rd16+20];
	setp.eq.s32 	%p15, %r21, 0;
	@%p15 bra 	$L__BB0_16;
	shf.l.wrap.b32 	%r85, %r86, %r85, %r21;
	ld.local.u32 	%r66, [%rd16+16];
	shf.l.wrap.b32 	%r86, %r66, %r86, %r21;
$L__BB0_16:
	shr.u32 	%r67, %r85, 30;
	shf.l.wrap.b32 	%r68, %r86, %r85, 2;
	shl.b32 	%r69, %r86, 2;
	shr.u32 	%r70, %r68, 31;
	add.s32 	%r71, %r70, %r67;
	neg.s32 	%r72, %r71;
	setp.lt.s32 	%p16, %r17, 0;
	selp.b32 	%r87, %r72, %r71, %p16;
	xor.b32  	%r73, %r68, %r17;
	shr.s32 	%r74, %r68, 31;
	xor.b32  	%r75, %r74, %r68;
	xor.b32  	%r76, %r74, %r69;
	cvt.u64.u32 	%rd39, %r75;
	shl.b64 	%rd40, %rd39, 32;
	cvt.u64.u32 	%rd41, %r76;
	or.b64  	%rd42, %rd40, %rd41;
	cvt.rn.f64.s64 	%fd3, %rd42;
	mul.f64 	%fd4, %fd3, 0d3BF921FB54442D19;
	cvt.rn.f32.f64 	%f38, %fd4;
	neg.f32 	%f39, %f38;
	setp.lt.s32 	%p17, %r73, 0;
	selp.f32 	%f63, %f39, %f38, %p17;
$L__BB0_17:
	mul.rn.f32 	%f41, %f63, %f63;
	and.b32  	%r78, %r87, 1;
	setp.eq.b32 	%p18, %r78, 1;
	selp.f32 	%f42, 0f3F800000, %f63, %p18;
	fma.rn.f32 	%f43, %f41, %f42, 0f00000000;
	fma.rn.f32 	%f44, %f41, 0f37CBAC00, 0fBAB607ED;
	selp.f32 	%f45, %f44, 0fB94D4153, %p18;
	selp.f32 	%f46, 0f3D2AAABB, 0f3C0885E4, %p18;
	fma.rn.f32 	%f47, %f45, %f41, %f46;
	selp.f32 	%f48, 0fBEFFFFFF, 0fBE2AAAA8, %p18;
	fma.rn.f32 	%f49, %f47, %f41, %f48;
	fma.rn.f32 	%f50, %f49, %f43, %f42;
	and.b32  	%r79, %r87, 2;
	setp.eq.s32 	%p19, %r79, 0;
	mov.f32 	%f51, 0f00000000;
	sub.f32 	%f52, %f51, %f50;
	selp.f32 	%f53, %f50, %f52, %p19;
	add.f32 	%f54, %f2, 0fBF000000;
	mul.f32 	%f55, %f54, %f53;
	sub.f32 	%f56, %f8, %f55;
	add.f32 	%f57, %f56, 0f3F000000;
	tex.2d.v4.f32.f32 	{%f58, %f59, %f60, %f61}, [%rd17, {%f57, %f57}];
	cvta.to.global.u64 	%rd43, %rd18;
	mad.lo.s64 	%rd44, %rd2, 12, %rd43;
	st.global.f32 	[%rd44], %f58;
	st.global.f32 	[%rd44+4], %f59;
	st.global.f32 	[%rd44+8], %f60;
$L__BB0_18:
	ret;

}


// ===== COMPILED SASS (sm_100) =====

	.target	sm_100

	.elftype	@"ET_EXEC"


//--------------------- .note.nv.tkinfo           --------------------------
	.section	.note.nv.tkinfo,"",@"SHT_NOTE"
	.sectionflags	@"SHF_NOTE_NV_TKINFO"
	.tkinfo
        /*0018*/ 	.word	0x00000002
        /*0030*/ 	.string	""
        /*0030*/ 	.string	"ptxas"
        /*0030*/ 	.string	"Cuda compilation tools, release 13.0, V13.0.88"
        /*0030*/ 	.string	"Build cuda_13.0.r13.0/compiler.36424714_0"
        /*0030*/ 	.string	"-arch sm_100 -m 64 "



//--------------------- .note.nv.cuinfo           --------------------------
	.section	.note.nv.cuinfo,"",@"SHT_NOTE"
	.sectionflags	@"SHF_NOTE_NV_CUINFO"
        /*0018*/ 	.short	0x0002
        /*001a*/ 	.short	0x0064
        /*001c*/ 	.short	0x0082
	.zero		2


//--------------------- .nv.info                  --------------------------
	.section	.nv.info,"",@"SHT_CUDA_INFO"
	.align	4


	//----- nvinfo : EIATTR_REGCOUNT
	.align		4
        /*0000*/ 	.byte	0x04, 0x2f
        /*0002*/ 	.short	(.L_2 - .L_1)
	.align		4
.L_1:
        /*0004*/ 	.word	index@(_Z6kernelyPfmmf)
        /*0008*/ 	.word	0x00000019


	//----- nvinfo : EIATTR_FRAME_SIZE
	.align		4
.L_2:
        /*000c*/ 	.byte	0x04, 0x11
        /*000e*/ 	.short	(.L_4 - .L_3)
	.align		4
.L_3:
        /*0010*/ 	.word	index@($__internal_0_$__cuda_sm3x_div_rn_noftz_f32_slowpath)
        /*0014*/ 	.word	0x00000000


	//----- nvinfo : EIATTR_FRAME_SIZE
	.align		4
.L_4:
        /*0018*/ 	.byte	0x04, 0x11
        /*001a*/ 	.short	(.L_6 - .L_5)
	.align		4
.L_5:
        /*001c*/ 	.word	index@(_Z6kernelyPfmmf)
        /*0020*/ 	.word	0x00000000


	//----- nvinfo : EIATTR_MIN_STACK_SIZE
	.align		4
.L_6:
        /*0024*/ 	.byte	0x04, 0x12
        /*0026*/ 	.short	(.L_8 - .L_7)
	.align		4
.L_7:
        /*0028*/ 	.word	index@(_Z6kernelyPfmmf)
        /*002c*/ 	.word	0x00000000
.L_8:


//--------------------- .nv.compat                --------------------------
	.section	.nv.compat,"",@"SHT_CUDA_COMPAT_INFO"
	.align	4
        /*0000*/ 	.byte	0x02, 0x09, 0x00, 0x00, 0x02, 0x02, 0x02, 0x00, 0x02, 0x05, 0x05, 0x00, 0x03, 0x07, 0x01, 0x01
        /*0010*/ 	.byte	0x02, 0x03, 0x00, 0x00, 0x02, 0x06, 0x01, 0x00, 0x04, 0x0b, 0x08, 0x00, 0x01, 0x00, 0x00, 0x00
        /*0020*/ 	.byte	0x00, 0x00, 0x00, 0x00


//--------------------- .nv.info._Z6kernelyPfmmf  --------------------------
	.section	.nv.info._Z6kernelyPfmmf,"",@"SHT_CUDA_INFO"
	.sectionflags	@""
	.align	4


	//----- nvinfo : EIATTR_CUDA_API_VERSION
	.align		4
        /*0000*/ 	.byte	0x04, 0x37
        /*0002*/ 	.short	(.L_10 - .L_9)
.L_9:
        /*0004*/ 	.word	0x00000082


	//----- nvinfo : EIATTR_KPARAM_INFO
	.align		4
.L_10:
        /*0008*/ 	.byte	0x04, 0x17
        /*000a*/ 	.short	(.L_12 - .L_11)
.L_11:
        /*000c*/ 	.word	0x00000000
        /*0010*/ 	.short	0x0004
        /*0012*/ 	.short	0x0020
        /*0014*/ 	.byte	0x00, 0xf0, 0x11, 0x00


	//----- nvinfo : EIATTR_KPARAM_INFO
	.align		4
.L_12:
        /*0018*/ 	.byte	0x04, 0x17
        /*001a*/ 	.short	(.L_14 - .L_13)
.L_13:
        /*001c*/ 	.word	0x00000000
        /*0020*/ 	.short	0x0003
        /*0022*/ 	.short	0x0018
        /*0024*/ 	.byte	0x00, 0xf0, 0x21, 0x00


	//----- nvinfo : EIATTR_KPARAM_INFO
	.align		4
.L_14:
        /*0028*/ 	.byte	0x04, 0x17
        /*002a*/ 	.short	(.L_16 - .L_15)
.L_15:
        /*002c*/ 	.word	0x00000000
        /*0030*/ 	.short	0x0002
        /*0032*/ 	.short	0x0010
        /*0034*/ 	.byte	0x00, 0xf0, 0x21, 0x00


	//----- nvinfo : EIATTR_KPARAM_INFO
	.align		4
.L_16:
        /*0038*/ 	.byte	0x04, 0x17
        /*003a*/ 	.short	(.L_18 - .L_17)
.L_17:
        /*003c*/ 	.word	0x00000000
        /*0040*/ 	.short	0x0001
        /*0042*/ 	.short	0x0008
        /*0044*/ 	.byte	0x00, 0xf5, 0x21, 0x00


	//----- nvinfo : EIATTR_KPARAM_INFO
	.align		4
.L_18:
        /*0048*/ 	.byte	0x04, 0x17
        /*004a*/ 	.short	(.L_20 - .L_19)
.L_19:
        /*004c*/ 	.word	0x00000000
        /*0050*/ 	.short	0x0000
        /*0052*/ 	.short	0x0000
        /*0054*/ 	.byte	0x00, 0xf0, 0x21, 0x00


	//----- nvinfo : EIATTR_SPARSE_MMA_MASK
	.align		4
.L_20:
        /*0058*/ 	.byte	0x03, 0x50
        /*005a*/ 	.short	0x0000


	//----- nvinfo : EIATTR_MAXREG_COUNT
	.align		4
        /*005c*/ 	.byte	0x03, 0x1b
        /*005e*/ 	.short	0x00ff


	//----- nvinfo : EIATTR_MERCURY_ISA_VERSION
	.align		4
        /*0060*/ 	.byte	0x03, 0x5f
        /*0062*/ 	.short	0x0101


	//----- nvinfo : EIATTR_VRC_CTA_INIT_COUNT
	.align		4
        /*0064*/ 	.byte	0x02, 0x4a
	.zero		1
	.zero		1


	//----- nvinfo : EIATTR_EXIT_INSTR_OFFSETS
	.align		4
        /*0068*/ 	.byte	0x04, 0x1c
        /*006a*/ 	.short	(.L_22 - .L_21)


	//   ....[0]....
.L_21:
        /*006c*/ 	.word	0x000000e0


	//   ....[1]....
        /*0070*/ 	.word	0x00001320


	//----- nvinfo : EIATTR_CRS_STACK_SIZE
	.align		4
.L_22:
        /*0074*/ 	.byte	0x04, 0x1e
        /*0076*/ 	.short	(.L_24 - .L_23)
.L_23:
        /*0078*/ 	.word	0x00000000


	//----- nvinfo : EIATTR_CBANK_PARAM_SIZE
	.align		4
.L_24:
        /*007c*/ 	.byte	0x03, 0x19
        /*007e*/ 	.short	0x0024


	//----- nvinfo : EIATTR_PARAM_CBANK
	.align		4
        /*0080*/ 	.byte	0x04, 0x0a
        /*0082*/ 	.short	(.L_26 - .L_25)
	.align		4
.L_25:
        /*0084*/ 	.word	index@(.nv.constant0._Z6kernelyPfmmf)
        /*0088*/ 	.short	0x0380
        /*008a*/ 	.short	0x0024


	//----- nvinfo : EIATTR_SW_WAR
	.align		4
.L_26:
        /*008c*/ 	.byte	0x04, 0x36
        /*008e*/ 	.short	(.L_28 - .L_27)
.L_27:
        /*0090*/ 	.word	0x00000008
.L_28:


//--------------------- .nv.callgraph             --------------------------
	.section	.nv.callgraph,"",@"SHT_CUDA_CALLGRAPH"
	.align	4
	.sectionentsize	8
	.align		4
        /*0000*/ 	.word	0x00000000
	.align		4
        /*0004*/ 	.word	0xffffffff
	.align		4
        /*0008*/ 	.word	0x00000000
	.align		4
        /*000c*/ 	.word	0xfffffffe
	.align		4
        /*0010*/ 	.word	0x00000000
	.align		4
        /*0014*/ 	.word	0xfffffffd
	.align		4
        /*0018*/ 	.word	0x00000000
	.align		4
        /*001c*/ 	.word	0xfffffffc


//--------------------- .nv.constant4             --------------------------
	.section	.nv.constant4,"a",@progbits
	.align	8
	.align		8
.nv.constant4:
        /*0000*/ 	.dword	__cudart_i2opi_f


//--------------------- .text._Z6kernelyPfmmf     --------------------------
	.section	.text._Z6kernelyPfmmf,"ax",@progbits
	.align	128
        .global         _Z6kernelyPfmmf
        .type           _Z6kernelyPfmmf,@function
        .size           _Z6kernelyPfmmf,(.L_x_22 - _Z6kernelyPfmmf)
        .other          _Z6kernelyPfmmf,@"STO_CUDA_ENTRY STV_DEFAULT"
_Z6kernelyPfmmf:
.text._Z6kernelyPfmmf:
[----:B------:R-:W-:Y:S01]  /*0000*/  LDC R1, c[0x0][0x37c] ;  /* 0x0000df00ff017b82 */ /* 0x000fe20000000800 */
[----:B------:R-:W0:Y:S07]  /*0010*/  S2R R0, SR_TID.Y ;  /* 0x0000000000007919 */ /* 0x000e2e0000002200 */
[----:B------:R-:W1:Y:S01]  /*0020*/  LDC R4, c[0x0][0x360] ;  /* 0x0000d800ff047b82 */ /* 0x000e620000000800 */
[----:B------:R-:W2:Y:S01]  /*0030*/  LDCU.128 UR8, c[0x0][0x390] ;  /* 0x00007200ff0877ac */ /* 0x000ea20008000c00 */
[----:B------:R-:W1:Y:S06]  /*0040*/  S2R R5, SR_TID.X ;  /* 0x0000000000057919 */ /* 0x000e6c0000002100 */
[----:B------:R-:W0:Y:S08]  /*0050*/  S2UR UR5, SR_CTAID.Y ;  /* 0x00000000000579c3 */ /* 0x000e300000002600 */
[----:B------:R-:W0:Y:S08]  /*0060*/  LDC R7, c[0x0][0x364] ;  /* 0x0000d900ff077b82 */ /* 0x000e300000000800 */
[----:B------:R-:W1:Y:S01]  /*0070*/  S2UR UR4, SR_CTAID.X ;  /* 0x00000000000479c3 */ /* 0x000e620000002500 */
[----:B0-----:R-:W-:-:S05]  /*0080*/  IMAD R7, R7, UR5, R0 ;  /* 0x0000000507077c24 */ /* 0x001fca000f8e0200 */
[----:B--2---:R-:W-:Y:S01]  /*0090*/  ISETP.GE.U32.AND P0, PT, R7, UR10, PT ;  /* 0x0000000a07007c0c */ /* 0x004fe2000bf06070 */
[----:B-1----:R-:W-:-:S03]  /*00a0*/  IMAD R4, R4, UR4, R5 ;  /* 0x0000000404047c24 */ /* 0x002fc6000f8e0205 */
[----:B------:R-:W-:Y:S02]  /*00b0*/  ISETP.GE.U32.AND.EX P0, PT, RZ, UR11, PT, P0 ;  /* 0x0000000bff007c0c */ /* 0x000fe4000bf06100 */
[----:B------:R-:W-:-:S04]  /*00c0*/  ISETP.GE.U32.AND P1, PT, R4, UR8, PT ;  /* 0x0000000804007c0c */ /* 0x000fc8000bf26070 */
[----:B------:R-:W-:-:S13]  /*00d0*/  ISETP.GE.U32.OR.EX P0, PT, RZ, UR9, P0, P1 ;  /* 0x00000009ff007c0c */ /* 0x000fda0008706510 */
[----:B------:R-:W-:Y:S05]  /*00e0*/  @P0 EXIT ;  /* 0x000000000000094d */ /* 0x000fea0003800000 */
[----:B------:R-:W-:Y:S01]  /*00f0*/  UIADD3 UR4, UP0, UPT, UR8, -0x1, URZ ;  /* 0xffffffff08047890 */ /* 0x000fe2000ff1e0ff */
[----:B------:R-:W-:Y:S01]  /*0100*/  I2FP.F32.U32 R0, R4 ;  /* 0x0000000400007245 */ /* 0x000fe20000201000 */
[----:B------:R-:W-:Y:S02]  /*0110*/  BSSY.RECONVERGENT B0, `(.L_x_0) ;  /* 0x0000011000007945 */ /* 0x000fe40003800200 */
[----:B------:R-:W-:-:S09]  /*0120*/  UIADD3.X UR5, UPT, UPT, UR9, -0x1, URZ, UP0, !UPT ;  /* 0xffffffff09057890 */ /* 0x000fd200087fe4ff */
[----:B------:R-:W0:Y:S08]  /*0130*/  I2F.U64 R3, UR4 ;  /* 0x0000000400037d12 */ /* 0x000e300008301000 */
[----:B0-----:R-:W0:Y:S08]  /*0140*/  MUFU.RCP R2, R3 ;  /* 0x0000000300027308 */ /* 0x001e300000001000 */
[----:B------:R-:W1:Y:S01]  /*0150*/  FCHK P0, R0, R3 ;  /* 0x0000000300007302 */ /* 0x000e620000000000 */
[----:B0-----:R-:W-:-:S04]  /*0160*/  FFMA R5, -R3, R2, 1 ;  /* 0x3f80000003057423 */ /* 0x001fc80000000102 */
[----:B------:R-:W-:Y:S01]  /*0170*/  FFMA R9, R2, R5, R2 ;  /* 0x0000000502097223 */ /* 0x000fe20000000002 */
[----:B------:R-:W-:-:S03]  /*0180*/  IMAD.MOV.U32 R5, RZ, RZ, RZ ;  /* 0x000000ffff057224 */ /* 0x000fc600078e00ff */
[----:B------:R-:W-:Y:S01]  /*0190*/  FFMA R6, R0, R9, RZ ;  /* 0x0000000900067223 */ /* 0x000fe200000000ff */
[----:B------:R-:W-:-:S04]  /*01a0*/  IMAD.WIDE.U32 R4, R7, UR8, R4 ;  /* 0x0000000807047c25 */ /* 0x000fc8000f8e0004 */
[----:B------:R-:W-:Y:S01]  /*01b0*/  FFMA R8, -R3, R6, R0 ;  /* 0x0000000603087223 */ /* 0x000fe20000000100 */
[----:B------:R-:W-:-:S03]  /*01c0*/  IMAD R2, R7, UR9, R5 ;  /* 0x0000000907027c24 */ /* 0x000fc6000f8e0205 */
[----:B------:R-:W-:Y:S01]  /*01d0*/  FFMA R6, R9, R8, R6 ;  /* 0x0000000809067223 */ /* 0x000fe20000000006 */
[----:B-1----:R-:W-:Y:S06]  /*01e0*/  @!P0 BRA `(.L_x_1) ;  /* 0x00000000000c8947 */ /* 0x002fec0003800000 */
[----:B------:R-:W-:-:S07]  /*01f0*/  MOV R8, 0x210 ;  /* 0x0000021000087802 */ /* 0x000fce0000000f00 */
[----:B------:R-:W-:Y:S05]  /*0200*/  CALL.REL.NOINC `($__internal_0_$__cuda_sm3x_div_rn_noftz_f32_slowpath) ;  /* 0x0000001000487944 */ /* 0x000fea0003c00000 */
[----:B------:R-:W-:-:S07]  /*0210*/  IMAD.MOV.U32 R6, RZ, RZ, R0 ;  /* 0x000000ffff067224 */ /* 0x000fce00078e0000 */
.L_x_1:
[----:B------:R-:W-:Y:S05]  /*0220*/  BSYNC.RECONVERGENT B0 ;  /* 0x0000000000007941 */ /* 0x000fea0003800200 */
.L_x_0:
[----:B------:R-:W0:Y:S01]  /*0230*/  LDCU.64 UR4, c[0x0][0x398] ;  /* 0x00007300ff0477ac */ /* 0x000e220008000a00 */
[----:B------:R-:W-:Y:S01]  /*0240*/  I2FP.F32.U32 R0, R7 ;  /* 0x0000000700007245 */ /* 0x000fe20000201000 */
[----:B------:R-:W-:Y:S01]  /*0250*/  BSSY.RECONVERGENT B0, `(.L_x_2) ;  /* 0x0000010000007945 */ /* 0x000fe20003800200 */
[----:B0-----:R-:W-:-:S04]  /*0260*/  UIADD3 UR4, UP0, UPT, UR4, -0x1, URZ ;  /* 0xffffffff04047890 */ /* 0x001fc8000ff1e0ff */
[----:B------:R-:W-:-:S09]  /*0270*/  UIADD3.X UR5, UPT, UPT, UR5, -0x1, URZ, UP0, !UPT ;  /* 0xffffffff05057890 */ /* 0x000fd200087fe4ff */
[----:B------:R-:W0:Y:S08]  /*0280*/  I2F.U64 R9, UR4 ;  /* 0x0000000400097d12 */ /* 0x000e300008301000 */
[----:B0-----:R-:W0:Y:S08]  /*0290*/  MUFU.RCP R8, R9 ;  /* 0x0000000900087308 */ /* 0x001e300000001000 */
[----:B------:R-:W1:Y:S01]  /*02a0*/  FCHK P0, R0, R9 ;  /* 0x0000000900007302 */ /* 0x000e620000000000 */
[----:B0-----:R-:W-:-:S04]  /*02b0*/  FFMA R3, -R9, R8, 1 ;  /* 0x3f80000009037423 */ /* 0x001fc80000000108 */
[----:B------:R-:W-:-:S04]  /*02c0*/  FFMA R3, R8, R3, R8 ;  /* 0x0000000308037223 */ /* 0x000fc80000000008 */
[----:B------:R-:W-:-:S04]  /*02d0*/  FFMA R8, R0, R3, RZ ;  /* 0x0000000300087223 */ /* 0x000fc800000000ff */
[----:B------:R-:W-:-:S04]  /*02e0*/  FFMA R7, -R9, R8, R0 ;  /* 0x0000000809077223 */ /* 0x000fc80000000100 */
[----:B------:R-:W-:Y:S01]  /*02f0*/  FFMA R3, R3, R7, R8 ;  /* 0x0000000703037223 */ /* 0x000fe20000000008 */
[----:B-1----:R-:W-:Y:S06]  /*0300*/  @!P0 BRA `(.L_x_3) ;  /* 0x0000000000108947 */ /* 0x002fec0003800000 */
[----:B------:R-:W-:Y:S01]  /*0310*/  IMAD.MOV.U32 R3, RZ, RZ, R9 ;  /* 0x000000ffff037224 */ /* 0x000fe200078e0009 */
[----:B------:R-:W-:-:S07]  /*0320*/  MOV R8, 0x340 ;  /* 0x0000034000087802 */ /* 0x000fce0000000f00 */
[----:B------:R-:W-:Y:S05]  /*0330*/  CALL.REL.NOINC `($__internal_0_$__cuda_sm3x_div_rn_noftz_f32_slowpath) ;  /* 0x0000000c00fc7944 */ /* 0x000fea0003c00000 */
[----:B------:R-:W-:-:S07]  /*0340*/  IMAD.MOV.U32 R3, RZ, RZ, R0 ;  /* 0x000000ffff037224 */ /* 0x000fce00078e0000 */
.L_x_3:
[----:B------:R-:W-:Y:S05]  /*0350*/  BSYNC.RECONVERGENT B0 ;  /* 0x0000000000007941 */ /* 0x000fea0003800200 */
.L_x_2:
[----:B------:R-:W0:Y:S01]  /*0360*/  LDC R7, c[0x0][0x3a0] ;  /* 0x0000e800ff077b82 */ /* 0x000e220000000800 */
[----:B------:R-:W1:Y:S01]  /*0370*/  LDCU.64 UR6, c[0x0][0x358] ;  /* 0x00006b00ff0677ac */ /* 0x000e620008000a00 */
[C---:B0-----:R-:W-:Y:S01]  /*0380*/  FMUL R0, R7.reuse, 0.63661974668502807617 ;  /* 0x3f22f98307007820 */ /* 0x041fe20000400000 */
[----:B------:R-:W-:-:S05]  /*0390*/  FSETP.GE.AND P0, PT, |R7|, 105615, PT ;  /* 0x47ce47800700780b */ /* 0x000fca0003f06200 */
[----:B------:R-:W0:Y:S02]  /*03a0*/  F2I.NTZ R0, R0 ;  /* 0x0000000000007305 */ /* 0x000e240000203100 */
[----:B0-----:R-:W-:Y:S01]  /*03b0*/  I2FP.F32.S32 R8, R0 ;  /* 0x0000000000087245 */ /* 0x001fe20000201400 */
[----:B------:R-:W-:-:S04]  /*03c0*/  IMAD.MOV.U32 R14, RZ, RZ, R0 ;  /* 0x000000ffff0e7224 */ /* 0x000fc800078e0000 */
[----:B------:R-:W-:-:S04]  /*03d0*/  FFMA R9, R8, -1.5707962512969970703, R7 ;  /* 0xbfc90fda08097823 */ /* 0x000fc80000000007 */
[----:B------:R-:W-:-:S04]  /*03e0*/  FFMA R9, R8, -7.5497894158615963534e-08, R9 ;  /* 0xb3a2216808097823 */ /* 0x000fc80000000009 */
[----:B------:R-:W-:Y:S01]  /*03f0*/  FFMA R13, R8, -5.3903029534742383927e-15, R9 ;  /* 0xa7c234c5080d7823 */ /* 0x000fe20000000009 */
[----:B------:R-:W-:-:S03]  /*0400*/  P2R R8, PR, RZ, 0x1 ;  /* 0x00000001ff087803 */ /* 0x000fc60000000000 */
[----:B------:R-:W-:Y:S01]  /*0410*/  IMAD.MOV.U32 R9, RZ, RZ, R13 ;  /* 0x000000ffff097224 */ /* 0x000fe200078e000d */
[----:B-1----:R-:W-:Y:S06]  /*0420*/  @!P0 BRA `(.L_x_4) ;  /* 0x0000000400788947 */ /* 0x002fec0003800000 */
[----:B------:R-:W-:-:S13]  /*0430*/  FSETP.NEU.AND P0, PT, |R7|, +INF , PT ;  /* 0x7f8000000700780b */ /* 0x000fda0003f0d200 */
[----:B------:R-:W-:Y:S01]  /*0440*/  @!P0 FMUL R9, RZ, R7 ;  /* 0x00000007ff098220 */ /* 0x000fe20000400000 */
[----:B------:R-:W-:Y:S01]  /*0450*/  @!P0 IMAD.MOV.U32 R0, RZ, RZ, RZ ;  /* 0x000000ffff008224 */ /* 0x000fe200078e00ff */
[----:B------:R-:W-:Y:S06]  /*0460*/  @!P0 BRA `(.L_x_4) ;  /* 0x0000000400688947 */ /* 0x000fec0003800000 */
[----:B------:R-:W-:Y:S01]  /*0470*/  SHF.L.U32 R0, R7, 0x8, RZ ;  /* 0x0000000807007819 */ /* 0x000fe200000006ff */
[----:B------:R-:W-:Y:S01]  /*0480*/  IMAD.MOV.U32 R15, RZ, RZ, RZ ;  /* 0x000000ffff0f7224 */ /* 0x000fe200078e00ff */
[----:B------:R-:W0:Y:S01]  /*0490*/  LDCU.64 UR8, c[0x4][URZ] ;  /* 0x01000000ff0877ac */ /* 0x000e220008000a00 */
[----:B------:R-:W-:Y:S01]  /*04a0*/  IMAD.MOV.U32 R21, RZ, RZ, RZ ;  /* 0x000000ffff157224 */ /* 0x000fe200078e00ff */
[----:B------:R-:W-:Y:S01]  /*04b0*/  LOP3.LUT R0, R0, 0x80000000, RZ, 0xfc, !PT ;  /* 0x8000000000007812 */ /* 0x000fe200078efcff */
[----:B------:R-:W-:Y:S01]  /*04c0*/  IMAD.MOV.U32 R22, RZ, RZ, RZ ;  /* 0x000000ffff167224 */ /* 0x000fe200078e00ff */
[----:B------:R-:W-:-:S06]  /*04d0*/  UMOV UR4, URZ ;  /* 0x000000ff00047c82 */ /* 0x000fcc0008000000 */
.L_x_5:
[----:B0-----:R-:W-:Y:S02]  /*04e0*/  IMAD.U32 R9, RZ, RZ, UR9 ;  /* 0x00000009ff097e24 */ /* 0x001fe4000f8e00ff */
[----:B------:R-:W-:-:S05]  /*04f0*/  IMAD.U32 R8, RZ, RZ, UR8 ;  /* 0x00000008ff087e24 */ /* 0x000fca000f8e00ff */
[----:B------:R-:W2:Y:S01]  /*0500*/  LDG.E.CONSTANT R9, desc[UR6][R8.64] ;  /* 0x0000000608097981 */ /* 0x000ea2000c1e9900 */
[----:B------:R-:W-:Y:S01]  /*0510*/  UIADD3 UR4, UPT, UPT, UR4, 0x1, URZ ;  /* 0x0000000104047890 */ /* 0x000fe2000fffe0ff */
[C---:B------:R-:W-:Y:S01]  /*0520*/  ISETP.EQ.AND P0, PT, R22.reuse, RZ, PT ;  /* 0x000000ff1600720c */ /* 0x040fe20003f02270 */
[----:B------:R-:W-:Y:S01]  /*0530*/  UIADD3 UR8, UP1, UPT, UR8, 0x4, URZ ;  /* 0x0000000408087890 */ /* 0x000fe2000ff3e0ff */
[C---:B------:R-:W-:Y:S01]  /*0540*/  ISETP.EQ.AND P1, PT, R22.reuse, 0x4, PT ;  /* 0x000000041600780c */ /* 0x040fe20003f22270 */
[----:B------:R-:W-:Y:S01]  /*0550*/  UISETP.NE.AND UP0, UPT, UR4, 0x6, UPT ;  /* 0x000000060400788c */ /* 0x000fe2000bf05270 */
[C---:B------:R-:W-:Y:S01]  /*0560*/  ISETP.EQ.AND P3, PT, R22.reuse, 0xc, PT ;  /* 0x0000000c1600780c */ /* 0x040fe20003f62270 */
[----:B------:R-:W-:Y:S01]  /*0570*/  UIADD3.X UR9, UPT, UPT, URZ, UR9, URZ, UP1, !UPT ;  /* 0x00000009ff097290 */ /* 0x000fe20008ffe4ff */
[C---:B------:R-:W-:Y:S02]  /*0580*/  ISETP.EQ.AND P4, PT, R22.reuse, 0x10, PT ;  /* 0x000000101600780c */ /* 0x040fe40003f82270 */
[----:B------:R-:W-:Y:S01]  /*0590*/  ISETP.EQ.AND P5, PT, R22, 0x14, PT ;  /* 0x000000141600780c */ /* 0x000fe20003fa2270 */
[----:B--2---:R-:W-:-:S03]  /*05a0*/  IMAD.WIDE.U32 R10, R9, R0, RZ ;  /* 0x00000000090a7225 */ /* 0x004fc600078e00ff */
[----:B------:R-:W-:-:S04]  /*05b0*/  IADD3 R10, P2, PT, R10, R15, RZ ;  /* 0x0000000f0a0a7210 */ /* 0x000fc80007f5e0ff */
[----:B------:R-:W-:Y:S01]  /*05c0*/  @P1 MOV R16, R10 ;  /* 0x0000000a00101202 */ /* 0x000fe20000000f00 */
[----:B------:R-:W-:Y:S01]  /*05d0*/  IMAD.X R15, R11, 0x1, R21, P2 ;  /* 0x000000010b0f7824 */ /* 0x000fe200010e0615 */
[C---:B------:R-:W-:Y:S01]  /*05e0*/  ISETP.EQ.AND P2, PT, R22.reuse, 0x8, PT ;  /* 0x000000081600780c */ /* 0x040fe20003f42270 */
[--C-:B------:R-:W-:Y:S02]  /*05f0*/  @P0 IMAD.MOV.U32 R12, RZ, RZ, R10.reuse ;  /* 0x000000ffff0c0224 */ /* 0x100fe400078e000a */
[--C-:B------:R-:W-:Y:S02]  /*0600*/  @P3 IMAD.MOV.U32 R18, RZ, RZ, R10.reuse ;  /* 0x000000ffff123224 */ /* 0x100fe400078e000a */
[--C-:B------:R-:W-:Y:S02]  /*0610*/  @P4 IMAD.MOV.U32 R19, RZ, RZ, R10.reuse ;  /* 0x000000ffff134224 */ /* 0x100fe400078e000a */
[----:B------:R-:W-:Y:S02]  /*0620*/  @P5 IMAD.MOV.U32 R20, RZ, RZ, R10 ;  /* 0x000000ffff145224 */ /* 0x000fe400078e000a */
[----:B------:R-:W-:-:S04]  /*0630*/  VIADD R22, R22, 0x4 ;  /* 0x0000000416167836 */ /* 0x000fc80000000000 */
[----:B------:R-:W-:Y:S01]  /*0640*/  @P2 IMAD.MOV.U32 R17, RZ, RZ, R10 ;  /* 0x000000ffff112224 */ /* 0x000fe200078e000a */
[----:B------:R-:W-:Y:S06]  /*0650*/  BRA.U UP0, `(.L_x_5) ;  /* 0xfffffffd00a07547 */ /* 0x000fec000b83ffff */
[----:B------:R-:W-:-:S04]  /*0660*/  SHF.R.U32.HI R8, RZ, 0x17, R7 ;  /* 0x00000017ff087819 */ /* 0x000fc80000011607 */
[C---:B------:R-:W-:Y:S02]  /*0670*/  LOP3.LUT R0, R8.reuse, 0xe0, RZ, 0xc0, !PT ;  /* 0x000000e008007812 */ /* 0x040fe400078ec0ff */
[----:B------:R-:W-:-:S03]  /*0680*/  LOP3.LUT P6, RZ, R8, 0x1f, RZ, 0xc0, !PT ;  /* 0x0000001f08ff7812 */ /* 0x000fc600078cc0ff */
[----:B------:R-:W-:-:S05]  /*0690*/  VIADD R0, R0, 0xffffff80 ;  /* 0xffffff8000007836 */ /* 0x000fca0000000000 */
[----:B------:R-:W-:-:S05]  /*06a0*/  SHF.R.U32.HI R0, RZ, 0x5, R0 ;  /* 0x00000005ff007819 */ /* 0x000fca0000011600 */
[----:B------:R-:W-:-:S05]  /*06b0*/  IMAD.U32 R21, R0, -0x4, RZ ;  /* 0xfffffffc00157824 */ /* 0x000fca00078e00ff */
[C---:B------:R-:W-:Y:S02]  /*06c0*/  ISETP.EQ.AND P3, PT, R21.reuse, -0x18, PT ;  /* 0xffffffe81500780c */ /* 0x040fe40003f62270 */
[C---:B------:R-:W-:Y:S02]  /*06d0*/  ISETP.EQ.AND P4, PT, R21.reuse, -0x14, PT ;  /* 0xffffffec1500780c */ /* 0x040fe40003f82270 */
[C---:B------:R-:W-:Y:S02]  /*06e0*/  ISETP.EQ.AND P0, PT, R21.reuse, -0x10, PT ;  /* 0xfffffff01500780c */ /* 0x040fe40003f02270 */
[C---:B------:R-:W-:Y:S02]  /*06f0*/  ISETP.EQ.AND P1, PT, R21.reuse, -0xc, PT ;  /* 0xfffffff41500780c */ /* 0x040fe40003f22270 */
[C---:B------:R-:W-:Y:S02]  /*0700*/  ISETP.EQ.AND P2, PT, R21.reuse, -0x8, PT ;  /* 0xfffffff81500780c */ /* 0x040fe40003f42270 */
[----:B------:R-:W-:-:S03]  /*0710*/  ISETP.EQ.AND P5, PT, R21, 0x4, PT ;  /* 0x000000041500780c */ /* 0x000fc60003fa2270 */
[----:B------:R-:W-:Y:S02]  /*0720*/  @P3 MOV R0, R12 ;  /* 0x0000000c00003202 */ /* 0x000fe40000000f00 */
[----:B------:R-:W-:Y:S01]  /*0730*/  @P4 IMAD.MOV.U32 R9, RZ, RZ, R12 ;  /* 0x000000ffff094224 */ /* 0x000fe200078e000c */
[C---:B------:R-:W-:Y:S01]  /*0740*/  ISETP.EQ.AND P3, PT, R21.reuse, -0x4, PT ;  /* 0xfffffffc1500780c */ /* 0x040fe20003f62270 */
[--C-:B------:R-:W-:Y:S01]  /*0750*/  @P4 IMAD.MOV.U32 R0, RZ, RZ, R16.reuse ;  /* 0x000000ffff004224 */ /* 0x100fe200078e0010 */
[----:B------:R-:W-:Y:S01]  /*0760*/  ISETP.EQ.AND P4, PT, R21, RZ, PT ;  /* 0x000000ff1500720c */ /* 0x000fe20003f82270 */
[----:B------:R-:W-:Y:S02]  /*0770*/  @P0 IMAD.MOV.U32 R9, RZ, RZ, R16 ;  /* 0x000000ffff090224 */ /* 0x000fe400078e0010 */
[--C-:B------:R-:W-:Y:S01]  /*0780*/  @P1 IMAD.MOV.U32 R9, RZ, RZ, R17.reuse ;  /* 0x000000ffff091224 */ /* 0x100fe200078e0011 */
[----:B------:R-:W-:Y:S01]  /*0790*/  @P2 MOV R9, R18 ;  /* 0x0000001200092202 */ /* 0x000fe20000000f00 */
[----:B------:R-:W-:-:S02]  /*07a0*/  @P0 IMAD.MOV.U32 R0, RZ, RZ, R17 ;  /* 0x000000ffff000224 */ /* 0x000fc400078e0011 */
[----:B------:R-:W-:Y:S02]  /*07b0*/  @P1 IMAD.MOV.U32 R0, RZ, RZ, R18 ;  /* 0x000000ffff001224 */ /* 0x000fe400078e0012 */
[--C-:B------:R-:W-:Y:S02]  /*07c0*/  @P2 IMAD.MOV.U32 R0, RZ, RZ, R19.reuse ;  /* 0x000000ffff002224 */ /* 0x100fe400078e0013 */
[----:B------:R-:W-:Y:S02]  /*07d0*/  @P3 IMAD.MOV.U32 R9, RZ, RZ, R19 ;  /* 0x000000ffff093224 */ /* 0x000fe400078e0013 */
[--C-:B------:R-:W-:Y:S02]  /*07e0*/  @P4 IMAD.MOV.U32 R9, RZ, RZ, R20.reuse ;  /* 0x000000ffff094224 */ /* 0x100fe400078e0014 */
[----:B------:R-:W-:Y:S02]  /*07f0*/  @P5 IMAD.MOV.U32 R9, RZ, RZ, R15 ;  /* 0x000000ffff095224 */ /* 0x000fe400078e000f */
[----:B------:R-:W-:-:S02]  /*0800*/  @P3 IMAD.MOV.U32 R0, RZ, RZ, R20 ;  /* 0x000000ffff003224 */ /* 0x000fc400078e0014 */
[----:B------:R-:W-:Y:S01]  /*0810*/  @P4 IMAD.MOV.U32 R0, RZ, RZ, R15 ;  /* 0x000000ffff004224 */ /* 0x000fe200078e000f */
[----:B------:R-:W-:Y:S01]  /*0820*/  MOV R10, R9 ;  /* 0x00000009000a7202 */ /* 0x000fe20000000f00 */
[----:B------:R-:W-:Y:S06]  /*0830*/  @!P6 BRA `(.L_x_6) ;  /* 0x00000000002ce947 */ /* 0x000fec0003800000 */
[----:B------:R-:W-:Y:S01]  /*0840*/  @P0 IMAD.MOV.U32 R11, RZ, RZ, R12 ;  /* 0x000000ffff0b0224 */ /* 0x000fe200078e000c */
[----:B------:R-:W-:Y:S01]  /*0850*/  ISETP.EQ.AND P0, PT, R21, 0x8, PT ;  /* 0x000000081500780c */ /* 0x000fe20003f02270 */
[----:B------:R-:W-:Y:S01]  /*0860*/  @P1 IMAD.MOV.U32 R11, RZ, RZ, R16 ;  /* 0x000000ffff0b1224 */ /* 0x000fe200078e0010 */
[----:B------:R-:W-:Y:S01]  /*0870*/  LOP3.LUT R9, R8, 0x1f, RZ, 0xc0, !PT ;  /* 0x0000001f08097812 */ /* 0x000fe200078ec0ff */
[----:B------:R-:W-:Y:S02]  /*0880*/  @P2 IMAD.MOV.U32 R11, RZ, RZ, R17 ;  /* 0x000000ffff0b2224 */ /* 0x000fe400078e0011 */
[----:B------:R-:W-:Y:S01]  /*0890*/  @P3 IMAD.MOV.U32 R11, RZ, RZ, R18 ;  /* 0x000000ffff0b3224 */ /* 0x000fe200078e0012 */
[----:B------:R-:W-:Y:S01]  /*08a0*/  SHF.L.W.U32.HI R0, R10, R9, R0 ;  /* 0x000000090a007219 */ /* 0x000fe20000010e00 */
[----:B------:R-:W-:Y:S02]  /*08b0*/  @P4 IMAD.MOV.U32 R11, RZ, RZ, R19 ;  /* 0x000000ffff0b4224 */ /* 0x000fe400078e0013 */
[----:B------:R-:W-:-:S04]  /*08c0*/  @P5 IMAD.MOV.U32 R11, RZ, RZ, R20 ;  /* 0x000000ffff0b5224 */ /* 0x000fc800078e0014 */
[----:B------:R-:W-:-:S04]  /*08d0*/  @P0 MOV R11, R15 ;  /* 0x0000000f000b0202 */ /* 0x000fc80000000f00 */
[----:B------:R-:W-:-:S07]  /*08e0*/  SHF.L.W.U32.HI R10, R11, R9, R10 ;  /* 0x000000090b0a7219 */ /* 0x000fce0000010e0a */
.L_x_6:
[C---:B------:R-:W-:Y:S01]  /*08f0*/  SHF.L.W.U32.HI R15, R10.reuse, 0x2, R0 ;  /* 0x000000020a0f7819 */ /* 0x040fe20000010e00 */
[----:B------:R-:W-:Y:S01]  /*0900*/  IMAD.SHL.U32 R8, R10, 0x4, RZ ;  /* 0x000000040a087824 */ /* 0x000fe200078e00ff */
[----:B------:R-:W-:Y:S01]  /*0910*/  UMOV UR4, 0x54442d19 ;  /* 0x54442d1900047882 */ /* 0x000fe20000000000 */
[----:B------:R-:W-:Y:S01]  /*0920*/  UMOV UR5, 0x3bf921fb ;  /* 0x3bf921fb00057882 */ /* 0x000fe20000000000 */
[----:B------:R-:W-:Y:S02]  /*0930*/  SHF.R.S32.HI R9, RZ, 0x1f, R15 ;  /* 0x0000001fff097819 */ /* 0x000fe4000001140f */
[----:B------:R-:W-:Y:S02]  /*0940*/  ISETP.GE.AND P0, PT, R7, RZ, PT ;  /* 0x000000ff0700720c */ /* 0x000fe40003f06270 */
[C---:B------:R-:W-:Y:S02]  /*0950*/  LOP3.LUT R8, R9.reuse, R8, RZ, 0x3c, !PT ;  /* 0x0000000809087212 */ /* 0x040fe400078e3cff */
[----:B------:R-:W-:-:S02]  /*0960*/  LOP3.LUT R9, R9, R15, RZ, 0x3c, !PT ;  /* 0x0000000f09097212 */ /* 0x000fc400078e3cff */
[----:B------:R-:W-:Y:S02]  /*0970*/  SHF.R.U32.HI R0, RZ, 0x1e, R0 ;  /* 0x0000001eff007819 */ /* 0x000fe40000011600 */
[C---:B------:R-:W-:Y:S02]  /*0980*/  LOP3.LUT R21, R15.reuse, R7, RZ, 0x3c, !PT ;  /* 0x000000070f157212 */ /* 0x040fe400078e3cff */
[----:B------:R-:W0:Y:S01]  /*0990*/  I2F.F64.S64 R8, R8 ;  /* 0x0000000800087312 */ /* 0x000e220000301c00 */
[----:B------:R-:W-:Y:S02]  /*09a0*/  LEA.HI R0, R15, R0, RZ, 0x1 ;  /* 0x000000000f007211 */ /* 0x000fe400078f08ff */
[----:B------:R-:W-:-:S03]  /*09b0*/  ISETP.GE.AND P1, PT, R21, RZ, PT ;  /* 0x000000ff1500720c */ /* 0x000fc60003f26270 */
[----:B------:R-:W-:-:S04]  /*09c0*/  IMAD.MOV R15, RZ, RZ, -R0 ;  /* 0x000000ffff0f7224 */ /* 0x000fc800078e0a00 */
[----:B------:R-:W-:Y:S01]  /*09d0*/  @!P0 IMAD.MOV.U32 R0, RZ, RZ, R15 ;  /* 0x000000ffff008224 */ /* 0x000fe200078e000f */
[----:B0-----:R-:W-:-:S10]  /*09e0*/  DMUL R10, R8, UR4 ;  /* 0x00000004080a7c28 */ /* 0x001fd40008000000 */
[----:B------:R-:W0:Y:S02]  /*09f0*/  F2F.F32.F64 R10, R10 ;  /* 0x0000000a000a7310 */ /* 0x000e240000301000 */
[----:B0-----:R-:W-:-:S07]  /*0a00*/  FSEL R9, -R10, R10, !P1 ;  /* 0x0000000a0a097208 */ /* 0x001fce0004800100 */
.L_x_4:
[----:B------:R-:W-:Y:S02]  /*0a10*/  IMAD.MOV.U32 R8, RZ, RZ, 0x37cbac00 ;  /* 0x37cbac00ff087424 */ /* 0x000fe400078e00ff */
[----:B------:R-:W-:Y:S01]  /*0a20*/  FMUL R11, R9, R9 ;  /* 0x00000009090b7220 */ /* 0x000fe20000400000 */
[C---:B------:R-:W-:Y:S01]  /*0a30*/  LOP3.LUT R15, R0.reuse, 0x1, RZ, 0xc0, !PT ;  /* 0x00000001000f7812 */ /* 0x040fe200078ec0ff */
[----:B------:R-:W-:Y:S01]  /*0a40*/  IMAD.MOV.U32 R22, RZ, RZ, 0x3c0885e4 ;  /* 0x3c0885e4ff167424 */ /* 0x000fe200078e00ff */
[----:B------:R-:W-:Y:S01]  /*0a50*/  FSETP.GE.AND P2, PT, |R7|, 105615, PT ;  /* 0x47ce47800700780b */ /* 0x000fe20003f46200 */
[----:B------:R-:W-:Y:S01]  /*0a60*/  FFMA R10, R11, R8, -0.0013887860113754868507 ;  /* 0xbab607ed0b0a7423 */ /* 0x000fe20000000008 */
[----:B------:R-:W-:Y:S01]  /*0a70*/  ISETP.NE.U32.AND P0, PT, R15, 0x1, PT ;  /* 0x000000010f00780c */ /* 0x000fe20003f05070 */
[----:B------:R-:W-:Y:S01]  /*0a80*/  VIADD R0, R0, 0x1 ;  /* 0x0000000100007836 */ /* 0x000fe20000000000 */
[----:B------:R-:W-:Y:S02]  /*0a90*/  MOV R15, 0x3e2aaaa8 ;  /* 0x3e2aaaa8000f7802 */ /* 0x000fe40000000f00 */
[----:B------:R-:W-:-:S02]  /*0aa0*/  FSEL R10, R10, -0.00019574658654164522886, P0 ;  /* 0xb94d41530a0a7808 */ /* 0x000fc40000000000 */
[----:B------:R-:W-:Y:S02]  /*0ab0*/  FSEL R22, R22, 0.041666727513074874878, !P0 ;  /* 0x3d2aaabb16167808 */ /* 0x000fe40004000000 */
[----:B------:R-:W-:Y:S02]  /*0ac0*/  LOP3.LUT P1, RZ, R0, 0x2, RZ, 0xc0, !PT ;  /* 0x0000000200ff7812 */ /* 0x000fe4000782c0ff */
[----:B------:R-:W-:Y:S01]  /*0ad0*/  FSEL R0, R9, 1, !P0 ;  /* 0x3f80000009007808 */ /* 0x000fe20004000000 */
[----:B------:R-:W-:Y:S01]  /*0ae0*/  FFMA R10, R11, R10, R22 ;  /* 0x0000000a0b0a7223 */ /* 0x000fe20000000016 */
[----:B------:R-:W-:-:S03]  /*0af0*/  FSEL R15, -R15, -0.4999999701976776123, !P0 ;  /* 0xbeffffff0f0f7808 */ /* 0x000fc60004000100 */
[C---:B------:R-:W-:Y:S02]  /*0b00*/  FFMA R9, R11.reuse, R0, RZ ;  /* 0x000000000b097223 */ /* 0x040fe400000000ff */
[----:B------:R-:W-:-:S04]  /*0b10*/  FFMA R10, R11, R10, R15 ;  /* 0x0000000a0b0a7223 */ /* 0x000fc8000000000f */
[----:B------:R-:W-:Y:S01]  /*0b20*/  FFMA R0, R9, R10, R0 ;  /* 0x0000000a09007223 */ /* 0x000fe20000000000 */
[----:B------:R-:W-:-:S03]  /*0b30*/  FADD R9, R6, -0.5 ;  /* 0xbf00000006097421 */ /* 0x000fc60000000000 */
[----:B------:R-:W-:-:S04]  /*0b40*/  @P1 FADD R0, RZ, -R0 ;  /* 0x80000000ff001221 */ /* 0x000fc80000000000 */
[----:B------:R-:W-:Y:S01]  /*0b50*/  FMUL R6, R0, R9 ;  /* 0x0000000900067220 */ /* 0x000fe20000400000 */
[----:B------:R-:W-:Y:S06]  /*0b60*/  @!P2 BRA `(.L_x_7) ;  /* 0x000000040070a947 */ /* 0x000fec0003800000 */
[----:B------:R-:W-:-:S13]  /*0b70*/  FSETP.NEU.AND P0, PT, |R7|, +INF , PT ;  /* 0x7f8000000700780b */ /* 0x000fda0003f0d200 */
[----:B------:R-:W-:Y:S01]  /*0b80*/  @!P0 FMUL R13, RZ, R7 ;  /* 0x00000007ff0d8220 */ /* 0x000fe20000400000 */
[----:B------:R-:W-:Y:S01]  /*0b90*/  @!P0 IMAD.MOV.U32 R14, RZ, RZ, RZ ;  /* 0x000000ffff0e8224 */ /* 0x000fe200078e00ff */
[----:B------:R-:W-:Y:S06]  /*0ba0*/  @!P0 BRA `(.L_x_7) ;  /* 0x0000000400608947 */ /* 0x000fec0003800000 */
[----:B------:R-:W-:Y:S01]  /*0bb0*/  IMAD.SHL.U32 R0, R7, 0x100, RZ ;  /* 0x0000010007007824 */ /* 0x000fe200078e00ff */
[----:B------:R-:W0:Y:S01]  /*0bc0*/  LDCU.64 UR8, c[0x4][URZ] ;  /* 0x01000000ff0877ac */ /* 0x000e220008000a00 */
[----:B------:R-:W-:Y:S02]  /*0bd0*/  IMAD.MOV.U32 R9, RZ, RZ, RZ ;  /* 0x000000ffff097224 */ /* 0x000fe400078e00ff */
[----:B------:R-:W-:Y:S01]  /*0be0*/  IMAD.MOV.U32 R13, RZ, RZ, RZ ;  /* 0x000000ffff0d7224 */ /* 0x000fe200078e00ff */
[----:B------:R-:W-:Y:S01]  /*0bf0*/  LOP3.LUT R21, R0, 0x80000000, RZ, 0xfc, !PT ;  /* 0x8000000000157812 */ /* 0x000fe200078efcff */
[----:B------:R-:W-:Y:S01]  /*0c00*/  IMAD.MOV.U32 R22, RZ, RZ, RZ ;  /* 0x000000ffff167224 */ /* 0x000fe200078e00ff */
[----:B------:R-:W-:-:S06]  /*0c10*/  UMOV UR4, URZ ;  /* 0x000000ff00047c82 */ /* 0x000fcc0008000000 */
.L_x_8:
[----:B0-----:R-:W-:Y:S01]  /*0c20*/  IMAD.U32 R14, RZ, RZ, UR8 ;  /* 0x00000008ff0e7e24 */ /* 0x001fe2000f8e00ff */
[----:B------:R-:W-:-:S05]  /*0c30*/  MOV R15, UR9 ;  /* 0x00000009000f7c02 */ /* 0x000fca0008000f00 */
        /* <DEDUP_REMOVED lines=9> */
[----:B------:R-:W-:-:S02]  /*0cd0*/  ISETP.EQ.AND P4, PT, R22, 0x10, PT ;  /* 0x000000101600780c */ /* 0x000fc40003f82270 */
[C---:B------:R-:W-:Y:S01]  /*0ce0*/  ISETP.EQ.AND P5, PT, R22.reuse, 0x14, PT ;  /* 0x000000141600780c */ /* 0x040fe20003fa2270 */
[----:B------:R-:W-:Y:S02]  /*0cf0*/  VIADD R22, R22, 0x4 ;  /* 0x0000000416167836 */ /* 0x000fe40000000000 */
[----:B--2---:R-:W-:-:S03]  /*0d00*/  IMAD.WIDE.U32 R10, R10, R21, RZ ;  /* 0x000000150a0a7225 */ /* 0x004fc600078e00ff */
[----:B------:R-:W-:-:S07]  /*0d10*/  IADD3 R0, P6, PT, R10, R9, RZ ;  /* 0x000000090a007210 */ /* 0x000fce0007fde0ff */
[----:B------:R-:W-:Y:S01]  /*0d20*/  @P5 MOV R20, R0 ;  /* 0x0000000000145202 */ /* 0x000fe20000000f00 */
[----:B------:R-:W-:Y:S02]  /*0d30*/  IMAD.X R9, R11, 0x1, R13, P6 ;  /* 0x000000010b097824 */ /* 0x000fe400030e060d */
[--C-:B------:R-:W-:Y:S02]  /*0d40*/  @P0 IMAD.MOV.U32 R12, RZ, RZ, R0.reuse ;  /* 0x000000ffff0c0224 */ /* 0x100fe400078e0000 */
[--C-:B------:R-:W-:Y:S02]  /*0d50*/  @P1 IMAD.MOV.U32 R16, RZ, RZ, R0.reuse ;  /* 0x000000ffff101224 */ /* 0x100fe400078e0000 */
[--C-:B------:R-:W-:Y:S02]  /*0d60*/  @P2 IMAD.MOV.U32 R17, RZ, RZ, R0.reuse ;  /* 0x000000ffff112224 */ /* 0x100fe400078e0000 */
[--C-:B------:R-:W-:Y:S02]  /*0d70*/  @P3 IMAD.MOV.U32 R18, RZ, RZ, R0.reuse ;  /* 0x000000ffff123224 */ /* 0x100fe400078e0000 */
        /* <DEDUP_REMOVED lines=13> */
[----:B------:R-:W-:-:S03]  /*0e50*/  ISETP.EQ.AND P5, PT, R13, RZ, PT ;  /* 0x000000ff0d00720c */ /* 0x000fc60003fa2270 */
[--C-:B------:R-:W-:Y:S01]  /*0e60*/  @P3 IMAD.MOV.U32 R0, RZ, RZ, R12.reuse ;  /* 0x000000ffff003224 */ /* 0x100fe200078e000c */
[C---:B------:R-:W-:Y:S01]  /*0e70*/  ISETP.EQ.AND P3, PT, R13.reuse, -0x4, PT ;  /* 0xfffffffc0d00780c */ /* 0x040fe20003f62270 */
[----:B------:R-:W-:Y:S02]  /*0e80*/  @P4 IMAD.MOV.U32 R10, RZ, RZ, R12 ;  /* 0x000000ffff0a4224 */ /* 0x000fe400078e000c */
[----:B------:R-:W-:Y:S01]  /*0e90*/  @P4 IMAD.MOV.U32 R0, RZ, RZ, R16 ;  /* 0x000000ffff004224 */ /* 0x000fe200078e0010 */
[----:B------:R-:W-:Y:S01]  /*0ea0*/  ISETP.EQ.AND P4, PT, R13, 0x4, PT ;  /* 0x000000040d00780c */ /* 0x000fe20003f82270 */
[--C-:B------:R-:W-:Y:S01]  /*0eb0*/  @P2 IMAD.MOV.U32 R0, RZ, RZ, R17.reuse ;  /* 0x000000ffff002224 */ /* 0x100fe200078e0011 */
[----:B------:R-:W-:Y:S01]  /*0ec0*/  @P2 MOV R10, R16 ;  /* 0x00000010000a2202 */ /* 0x000fe20000000f00 */
[----:B------:R-:W-:Y:S02]  /*0ed0*/  @P1 IMAD.MOV.U32 R10, RZ, RZ, R17 ;  /* 0x000000ffff0a1224 */ /* 0x000fe400078e0011 */
[----:B------:R-:W-:-:S02]  /*0ee0*/  @P1 IMAD.MOV.U32 R0, RZ, RZ, R18 ;  /* 0x000000ffff001224 */ /* 0x000fc400078e0012 */
[----:B------:R-:W-:Y:S02]  /*0ef0*/  @P0 IMAD.MOV.U32 R10, RZ, RZ, R18 ;  /* 0x000000ffff0a0224 */ /* 0x000fe400078e0012 */
[--C-:B------:R-:W-:Y:S01]  /*0f00*/  @P0 IMAD.MOV.U32 R0, RZ, RZ, R19.reuse ;  /* 0x000000ffff000224 */ /* 0x100fe200078e0013 */
[----:B------:R-:W-:Y:S01]  /*0f10*/  @P3 MOV R0, R20 ;  /* 0x0000001400003202 */ /* 0x000fe20000000f00 */
[----:B------:R-:W-:Y:S02]  /*0f20*/  @P3 IMAD.MOV.U32 R10, RZ, RZ, R19 ;  /* 0x000000ffff0a3224 */ /* 0x000fe400078e0013 */
[----:B------:R-:W-:Y:S02]  /*0f30*/  @P5 IMAD.MOV.U32 R10, RZ, RZ, R20 ;  /* 0x000000ffff0a5224 */ /* 0x000fe400078e0014 */
[--C-:B------:R-:W-:Y:S02]  /*0f40*/  @P5 IMAD.MOV.U32 R0, RZ, RZ, R9.reuse ;  /* 0x000000ffff005224 */ /* 0x100fe400078e0009 */
[----:B------:R-:W-:Y:S01]  /*0f50*/  @P4 IMAD.MOV.U32 R10, RZ, RZ, R9 ;  /* 0x000000ffff0a4224 */ /* 0x000fe200078e0009 */
[----:B------:R-:W-:Y:S06]  /*0f60*/  @!P6 BRA `(.L_x_9) ;  /* 0x000000000028e947 */ /* 0x000fec0003800000 */
[----:B------:R-:W-:Y:S01]  /*0f70*/  @P1 IMAD.MOV.U32 R12, RZ, RZ, R16 ;  /* 0x000000ffff0c1224 */ /* 0x000fe200078e0010 */
[----:B------:R-:W-:Y:S01]  /*0f80*/  LOP3.LUT R11, R11, 0x1f, RZ, 0xc0, !PT ;  /* 0x0000001f0b0b7812 */ /* 0x000fe200078ec0ff */
[----:B------:R-:W-:Y:S01]  /*0f90*/  @P0 IMAD.MOV.U32 R12, RZ, RZ, R17 ;  /* 0x000000ffff0c0224 */ /* 0x000fe200078e0011 */
[----:B------:R-:W-:Y:S01]  /*0fa0*/  ISETP.EQ.AND P0, PT, R13, 0x8, PT ;  /* 0x000000080d00780c */ /* 0x000fe20003f02270 */
[----:B------:R-:W-:Y:S01]  /*0fb0*/  @P3 IMAD.MOV.U32 R12, RZ, RZ, R18 ;  /* 0x000000ffff0c3224 */ /* 0x000fe200078e0012 */
[----:B------:R-:W-:Y:S01]  /*0fc0*/  @P5 MOV R12, R19 ;  /* 0x00000013000c5202 */ /* 0x000fe20000000f00 */
[----:B------:R-:W-:Y:S01]  /*0fd0*/  @P4 IMAD.MOV.U32 R12, RZ, RZ, R20 ;  /* 0x000000ffff0c4224 */ /* 0x000fe200078e0014 */
[----:B------:R-:W-:-:S09]  /*0fe0*/  SHF.L.W.U32.HI R0, R10, R11, R0 ;  /* 0x0000000b0a007219 */ /* 0x000fd20000010e00 */
[----:B------:R-:W-:-:S05]  /*0ff0*/  @P0 IMAD.MOV.U32 R12, RZ, RZ, R9 ;  /* 0x000000ffff0c0224 */ /* 0x000fca00078e0009 */
[----:B------:R-:W-:-:S07]  /*1000*/  SHF.L.W.U32.HI R10, R12, R11, R10 ;  /* 0x0000000b0c0a7219 */ /* 0x000fce0000010e0a */
.L_x_9:
        /* <DEDUP_REMOVED lines=9> */
[----:B------:R-:W0:Y:S01]  /*10a0*/  I2F.F64.S64 R10, R12 ;  /* 0x0000000c000a7312 */ /* 0x000e220000301c00 */
[C---:B------:R-:W-:Y:S02]  /*10b0*/  LOP3.LUT R7, R14.reuse, R7, RZ, 0x3c, !PT ;  /* 0x000000070e077212 */ /* 0x040fe400078e3cff */
[----:B------:R-:W-:Y:S02]  /*10c0*/  LEA.HI R14, R14, R0, RZ, 0x1 ;  /* 0x000000000e0e7211 */ /* 0x000fe400078f08ff */
[----:B------:R-:W-:-:S03]  /*10d0*/  ISETP.GE.AND P0, PT, R7, RZ, PT ;  /* 0x000000ff0700720c */ /* 0x000fc60003f06270 */
[----:B------:R-:W-:-:S04]  /*10e0*/  IMAD.MOV R0, RZ, RZ, -R14 ;  /* 0x000000ffff007224 */ /* 0x000fc800078e0a0e */
[----:B------:R-:W-:Y:S01]  /*10f0*/  @!P1 IMAD.MOV.U32 R14, RZ, RZ, R0 ;  /* 0x000000ffff0e9224 */ /* 0x000fe200078e0000 */
[----:B0-----:R-:W-:-:S10]  /*1100*/  DMUL R10, R10, UR4 ;  /* 0x000000040a0a7c28 */ /* 0x001fd40008000000 */
[----:B------:R-:W0:Y:S02]  /*1110*/  F2F.F32.F64 R10, R10 ;  /* 0x0000000a000a7310 */ /* 0x000e240000301000 */
[----:B0-----:R-:W-:-:S07]  /*1120*/  FSEL R13, -R10, R10, !P0 ;  /* 0x0000000a0a0d7208 */ /* 0x001fce0004000100 */
.L_x_7:
[----:B------:R-:W-:Y:S01]  /*1130*/  FMUL R5, R13, R13 ;  /* 0x0000000d0d057220 */ /* 0x000fe20000400000 */
[----:B------:R-:W-:Y:S01]  /*1140*/  LOP3.LUT R0, R14, 0x1, RZ, 0xc0, !PT ;  /* 0x000000010e007812 */ /* 0x000fe200078ec0ff */
[----:B------:R-:W-:Y:S01]  /*1150*/  IMAD.MOV.U32 R10, RZ, RZ, 0x3d2aaabb ;  /* 0x3d2aaabbff0a7424 */ /* 0x000fe200078e00ff */
[----:B------:R-:W-:Y:S01]  /*1160*/  MOV R9, 0x3effffff ;  /* 0x3effffff00097802 */ /* 0x000fe20000000f00 */
[----:B------:R-:W-:Y:S01]  /*1170*/  FFMA R8, R5, R8, -0.0013887860113754868507 ;  /* 0xbab607ed05087423 */ /* 0x000fe20000000008 */
[----:B------:R-:W-:Y:S01]  /*1180*/  ISETP.NE.U32.AND P0, PT, R0, 0x1, PT ;  /* 0x000000010000780c */ /* 0x000fe20003f05070 */
[----:B------:R-:W-:Y:S01]  /*1190*/  FADD R3, R3, -0.5 ;  /* 0xbf00000003037421 */ /* 0x000fe20000000000 */
[----:B------:R-:W-:Y:S01]  /*11a0*/  LOP3.LUT P1, RZ, R14, 0x2, RZ, 0xc0, !PT ;  /* 0x000000020eff7812 */ /* 0x000fe2000782c0ff */
[----:B------:R-:W0:Y:S01]  /*11b0*/  LDCU UR4, c[0x0][0x380] ;  /* 0x00007000ff0477ac */ /* 0x000e220008000800 */
[----:B------:R-:W-:Y:S02]  /*11c0*/  FSEL R8, R8, -0.00019574658654164522886, !P0 ;  /* 0xb94d415308087808 */ /* 0x000fe40004000000 */
[----:B------:R-:W-:Y:S01]  /*11d0*/  FSEL R10, R10, 0.0083327032625675201416, !P0 ;  /* 0x3c0885e40a0a7808 */ /* 0x000fe20004000000 */
[----:B------:R-:W-:Y:S01]  /*11e0*/  UMOV UR5, URZ ;  /* 0x000000ff00057c82 */ /* 0x000fe20008000000 */
[----:B------:R-:W-:-:S02]  /*11f0*/  FSEL R0, R13, 1, P0 ;  /* 0x3f8000000d007808 */ /* 0x000fc40000000000 */
[----:B------:R-:W-:Y:S01]  /*1200*/  FSEL R9, -R9, -0.16666662693023681641, !P0 ;  /* 0xbe2aaaa809097808 */ /* 0x000fe20004000100 */
[C---:B------:R-:W-:Y:S02]  /*1210*/  FFMA R8, R5.reuse, R8, R10 ;  /* 0x0000000805087223 */ /* 0x040fe4000000000a */
[C---:B------:R-:W-:Y:S02]  /*1220*/  FFMA R7, R5.reuse, R0, RZ ;  /* 0x0000000005077223 */ /* 0x040fe400000000ff */
[----:B------:R-:W-:Y:S01]  /*1230*/  FFMA R8, R5, R8, R9 ;  /* 0x0000000805087223 */ /* 0x000fe20000000009 */
[----:B------:R-:W-:-:S03]  /*1240*/  IMAD.MOV.U32 R5, RZ, RZ, -0x3e000000 ;  /* 0xc2000000ff057424 */ /* 0x000fc600078e00ff */
[----:B------:R-:W-:-:S04]  /*1250*/  FFMA R7, R7, R8, R0 ;  /* 0x0000000807077223 */ /* 0x000fc80000000000 */
[----:B------:R-:W-:-:S04]  /*1260*/  @P1 FADD R7, RZ, -R7 ;  /* 0x80000007ff071221 */ /* 0x000fc80000000000 */
[----:B------:R-:W-:-:S04]  /*1270*/  FFMA R3, R7, -R3, R6 ;  /* 0x8000000307037223 */ /* 0x000fc80000000006 */
[----:B------:R-:W-:-:S04]  /*1280*/  FADD R8, R3, 0.5 ;  /* 0x3f00000003087421 */ /* 0x000fc80000000000 */
[----:B------:R-:W-:-:S06]  /*1290*/  IMAD.MOV.U32 R9, RZ, RZ, R8 ;  /* 0x000000ffff097224 */ /* 0x000fcc00078e0008 */
[----:B0-----:R-:W5:Y:S01]  /*12a0*/  TEX.LL R5, R8, R8, R5, UR4, 2D, 0x7 ;  /* 0x28ff040508087f60 */ /* 0x001f6200089e0705 */
[----:B------:R-:W0:Y:S01]  /*12b0*/  LDC.64 R6, c[0x0][0x388] ;  /* 0x0000e200ff067b82 */ /* 0x000e220000000a00 */
[----:B------:R-:W-:Y:S02]  /*12c0*/  IMAD R11, R2, 0xc, RZ ;  /* 0x0000000c020b7824 */ /* 0x000fe400078e02ff */
[----:B0-----:R-:W-:-:S04]  /*12d0*/  IMAD.WIDE.U32 R2, R4, 0xc, R6 ;  /* 0x0000000c04027825 */ /* 0x001fc800078e0006 */
[----:B------:R-:W-:-:S05]  /*12e0*/  IMAD.IADD R3, R3, 0x1, R11 ;  /* 0x0000000103037824 */ /* 0x000fca00078e020b */
[----:B-----5:R-:W-:Y:S04]  /*12f0*/  STG.E desc[UR6][R2.64], R8 ;  /* 0x0000000802007986 */ /* 0x020fe8000c101906 */
[----:B------:R-:W-:Y:S04]  /*1300*/  STG.E desc[UR6][R2.64+0x4], R9 ;  /* 0x0000040902007986 */ /* 0x000fe8000c101906 */
[----:B------:R-:W-:Y:S01]  /*1310*/  STG.E desc[UR6][R2.64+0x8], R5 ;  /* 0x0000080502007986 */ /* 0x000fe2000c101906 */
[----:B------:R-:W-:Y:S05]  /*1320*/  EXIT ;  /* 0x000000000000794d */ /* 0x000fea0003800000 */
        .weak           $__internal_0_$__cuda_sm3x_div_rn_noftz_f32_slowpath
        .type           $__internal_0_$__cuda_sm3x_div_rn_noftz_f32_slowpath,@function
        .size           $__internal_0_$__cuda_sm3x_div_rn_noftz_f32_slowpath,(.L_x_22 - $__internal_0_$__cuda_sm3x_div_rn_noftz_f32_slowpath)
$__internal_0_$__cuda_sm3x_div_rn_noftz_f32_slowpath:
[----:B------:R-:W-:Y:S01]  /*1330*/  SHF.R.U32.HI R10, RZ, 0x17, R3 ;  /* 0x00000017ff0a7819 */ /* 0x000fe20000011603 */
[----:B------:R-:W-:Y:S01]  /*1340*/  BSSY.RECONVERGENT B1, `(.L_x_10) ;  /* 0x0000062000017945 */ /* 0x000fe20003800200 */
[----:B------:R-:W-:Y:S02]  /*1350*/  SHF.R.U32.HI R9, RZ, 0x17, R0 ;  /* 0x00000017ff097819 */ /* 0x000fe40000011600 */
[----:B------:R-:W-:Y:S02]  /*1360*/  LOP3.LUT R14, R10, 0xff, RZ, 0xc0, !PT ;  /* 0x000000ff0a0e7812 */ /* 0x000fe400078ec0ff */
[----:B------:R-:W-:-:S03]  /*1370*/  LOP3.LUT R12, R9, 0xff, RZ, 0xc0, !PT ;  /* 0x000000ff090c7812 */ /* 0x000fc600078ec0ff */
[----:B------:R-:W-:Y:S02]  /*1380*/  VIADD R11, R14, 0xffffffff ;  /* 0xffffffff0e0b7836 */ /* 0x000fe40000000000 */
[----:B------:R-:W-:-:S03]  /*1390*/  VIADD R10, R12, 0xffffffff ;  /* 0xffffffff0c0a7836 */ /* 0x000fc60000000000 */
[----:B------:R-:W-:-:S04]  /*13a0*/  ISETP.GT.U32.AND P0, PT, R11, 0xfd, PT ;  /* 0x000000fd0b00780c */ /* 0x000fc80003f04070 */
[----:B------:R-:W-:-:S13]  /*13b0*/  ISETP.GT.U32.OR P0, PT, R10, 0xfd, P0 ;  /* 0x000000fd0a00780c */ /* 0x000fda0000704470 */
[----:B------:R-:W-:Y:S01]  /*13c0*/  @!P0 IMAD.MOV.U32 R9, RZ, RZ, RZ ;  /* 0x000000ffff098224 */ /* 0x000fe200078e00ff */
[----:B------:R-:W-:Y:S06]  /*13d0*/  @!P0 BRA `(.L_x_11) ;  /* 0x00000000005c8947 */ /* 0x000fec0003800000 */
[----:B------:R-:W-:Y:S02]  /*13e0*/  FSETP.GTU.FTZ.AND P0, PT, |R0|, +INF , PT ;  /* 0x7f8000000000780b */ /* 0x000fe40003f1c200 */
[----:B------:R-:W-:-:S04]  /*13f0*/  FSETP.GTU.FTZ.AND P1, PT, |R3|, +INF , PT ;  /* 0x7f8000000300780b */ /* 0x000fc80003f3c200 */
[----:B------:R-:W-:-:S13]  /*1400*/  PLOP3.LUT P0, PT, P0, P1, PT, 0xf8, 0x8f ;  /* 0x00000000008f781c */ /* 0x000fda0000703f70 */
[----:B------:R-:W-:Y:S05]  /*1410*/  @P0 BRA `(.L_x_12) ;  /* 0x00000004004c0947 */ /* 0x000fea0003800000 */
[----:B------:R-:W-:-:S13]  /*1420*/  LOP3.LUT P0, RZ, R3, 0x7fffffff, R0, 0xc8, !PT ;  /* 0x7fffffff03ff7812 */ /* 0x000fda000780c800 */
[----:B------:R-:W-:Y:S05]  /*1430*/  @!P0 BRA `(.L_x_13) ;  /* 0x00000004003c8947 */ /* 0x000fea0003800000 */
[C---:B------:R-:W-:Y:S02]  /*1440*/  FSETP.NEU.FTZ.AND P0, PT, |R0|.reuse, +INF , PT ;  /* 0x7f8000000000780b */ /* 0x040fe40003f1d200 */
[----:B------:R-:W-:Y:S02]  /*1450*/  FSETP.NEU.FTZ.AND P2, PT, |R3|, +INF , PT ;  /* 0x7f8000000300780b */ /* 0x000fe40003f5d200 */
[----:B------:R-:W-:-:S11]  /*1460*/  FSETP.NEU.FTZ.AND P1, PT, |R0|, +INF , PT ;  /* 0x7f8000000000780b */ /* 0x000fd60003f3d200 */
[----:B------:R-:W-:Y:S05]  /*1470*/  @!P2 BRA !P0, `(.L_x_13) ;  /* 0x00000004002ca947 */ /* 0x000fea0004000000 */
[----:B------:R-:W-:-:S04]  /*1480*/  LOP3.LUT P0, RZ, R0, 0x7fffffff, RZ, 0xc0, !PT ;  /* 0x7fffffff00ff7812 */ /* 0x000fc8000780c0ff */
[----:B------:R-:W-:-:S13]  /*1490*/  PLOP3.LUT P0, PT, P2, P0, PT, 0x2f, 0xf2 ;  /* 0x0000000000f2781c */ /* 0x000fda0001700577 */
[----:B------:R-:W-:Y:S05]  /*14a0*/  @P0 BRA `(.L_x_14) ;  /* 0x0000000400180947 */ /* 0x000fea0003800000 */
[----:B------:R-:W-:-:S04]  /*14b0*/  LOP3.LUT P0, RZ, R3, 0x7fffffff, RZ, 0xc0, !PT ;  /* 0x7fffffff03ff7812 */ /* 0x000fc8000780c0ff */
[----:B------:R-:W-:-:S13]  /*14c0*/  PLOP3.LUT P0, PT, P1, P0, PT, 0x2f, 0xf2 ;  /* 0x0000000000f2781c */ /* 0x000fda0000f00577 */
[----:B------:R-:W-:Y:S05]  /*14d0*/  @P0 BRA `(.L_x_15) ;  /* 0x0000000400000947 */ /* 0x000fea0003800000 */
[----:B------:R-:W-:Y:S02]  /*14e0*/  ISETP.GE.AND P0, PT, R10, RZ, PT ;  /* 0x000000ff0a00720c */ /* 0x000fe40003f06270 */
[----:B------:R-:W-:-:S11]  /*14f0*/  ISETP.GE.AND P1, PT, R11, RZ, PT ;  /* 0x000000ff0b00720c */ /* 0x000fd60003f26270 */
[----:B------:R-:W-:Y:S01]  /*1500*/  @P0 MOV R9, RZ ;  /* 0x000000ff00090202 */ /* 0x000fe20000000f00 */
[----:B------:R-:W-:Y:S02]  /*1510*/  @!P0 IMAD.MOV.U32 R9, RZ, RZ, -0x40 ;  /* 0xffffffc0ff098424 */ /* 0x000fe400078e00ff */
[----:B------:R-:W-:Y:S01]  /*1520*/  @!P0 FFMA R0, R0, 1.84467440737095516160e+19, RZ ;  /* 0x5f80000000008823 */ /* 0x000fe200000000ff */
[----:B------:R-:W-:Y:S01]  /*1530*/  @!P1 FFMA R3, R3, 1.84467440737095516160e+19, RZ ;  /* 0x5f80000003039823 */ /* 0x000fe200000000ff */
[----:B------:R-:W-:-:S07]  /*1540*/  @!P1 VIADD R9, R9, 0x40 ;  /* 0x0000004009099836 */ /* 0x000fce0000000000 */
.L_x_11:
[----:B------:R-:W-:Y:S01]  /*1550*/  LEA R10, R14, 0xc0800000, 0x17 ;  /* 0xc08000000e0a7811 */ /* 0x000fe200078eb8ff */
[----:B------:R-:W-:Y:S04]  /*1560*/  BSSY.RECONVERGENT B2, `(.L_x_16) ;  /* 0x0000036000027945 */ /* 0x000fe80003800200 */
[----:B------:R-:W-:Y:S02]  /*1570*/  IMAD.IADD R10, R3, 0x1, -R10 ;  /* 0x00000001030a7824 */ /* 0x000fe400078e0a0a */
[----:B------:R-:W-:Y:S02]  /*1580*/  VIADD R3, R12, 0xffffff81 ;  /* 0xffffff810c037836 */ /* 0x000fe40000000000 */
[----:B------:R0:W1:Y:S01]  /*1590*/  MUFU.RCP R11, R10 ;  /* 0x0000000a000b7308 */ /* 0x0000620000001000 */
[----:B------:R-:W-:Y:S01]  /*15a0*/  FADD.FTZ R13, -R10, -RZ ;  /* 0x800000ff0a0d7221 */ /* 0x000fe20000010100 */
[C---:B------:R-:W-:Y:S01]  /*15b0*/  IMAD R0, R3.reuse, -0x800000, R0 ;  /* 0xff80000003007824 */ /* 0x040fe200078e0200 */
[----:B0-----:R-:W-:-:S05]  /*15c0*/  IADD3 R10, PT, PT, R3, 0x7f, -R14 ;  /* 0x0000007f030a7810 */ /* 0x001fca0007ffe80e */
[----:B------:R-:W-:Y:S02]  /*15d0*/  IMAD.IADD R10, R10, 0x1, R9 ;  /* 0x000000010a0a7824 */ /* 0x000fe400078e0209 */
[----:B-1----:R-:W-:-:S04]  /*15e0*/  FFMA R12, R11, R13, 1 ;  /* 0x3f8000000b0c7423 */ /* 0x002fc8000000000d */
[----:B------:R-:W-:-:S04]  /*15f0*/  FFMA R16, R11, R12, R11 ;  /* 0x0000000c0b107223 */ /* 0x000fc8000000000b */
[----:B------:R-:W-:-:S04]  /*1600*/  FFMA R11, R0, R16, RZ ;  /* 0x00000010000b7223 */ /* 0x000fc800000000ff */
[----:B------:R-:W-:-:S04]  /*1610*/  FFMA R12, R13, R11, R0 ;  /* 0x0000000b0d0c7223 */ /* 0x000fc80000000000 */
[----:B------:R-:W-:-:S04]  /*1620*/  FFMA R11, R16, R12, R11 ;  /* 0x0000000c100b7223 */ /* 0x000fc8000000000b */
[----:B------:R-:W-:-:S04]  /*1630*/  FFMA R12, R13, R11, R0 ;  /* 0x0000000b0d0c7223 */ /* 0x000fc80000000000 */
[----:B------:R-:W-:-:S05]  /*1640*/  FFMA R0, R16, R12, R11 ;  /* 0x0000000c10007223 */ /* 0x000fca000000000b */
[----:B------:R-:W-:-:S04]  /*1650*/  SHF.R.U32.HI R3, RZ, 0x17, R0 ;  /* 0x00000017ff037819 */ /* 0x000fc80000011600 */
[----:B------:R-:W-:-:S05]  /*1660*/  LOP3.LUT R3, R3, 0xff, RZ, 0xc0, !PT ;  /* 0x000000ff03037812 */ /* 0x000fca00078ec0ff */
[----:B------:R-:W-:-:S05]  /*1670*/  IMAD.IADD R13, R3, 0x1, R10 ;  /* 0x00000001030d7824 */ /* 0x000fca00078e020a */
[----:B------:R-:W-:-:S04]  /*1680*/  IADD3 R3, PT, PT, R13, -0x1, RZ ;  /* 0xffffffff0d037810 */ /* 0x000fc80007ffe0ff */
[----:B------:R-:W-:-:S13]  /*1690*/  ISETP.GE.U32.AND P0, PT, R3, 0xfe, PT ;  /* 0x000000fe0300780c */ /* 0x000fda0003f06070 */
[----:B------:R-:W-:Y:S05]  /*16a0*/  @!P0 BRA `(.L_x_17) ;  /* 0x0000000000808947 */ /* 0x000fea0003800000 */
[----:B------:R-:W-:-:S13]  /*16b0*/  ISETP.GT.AND P0, PT, R13, 0xfe, PT ;  /* 0x000000fe0d00780c */ /* 0x000fda0003f04270 */
[----:B------:R-:W-:Y:S05]  /*16c0*/  @P0 BRA `(.L_x_18) ;  /* 0x00000000006c0947 */ /* 0x000fea0003800000 */
[----:B------:R-:W-:-:S13]  /*16d0*/  ISETP.GE.AND P0, PT, R13, 0x1, PT ;  /* 0x000000010d00780c */ /* 0x000fda0003f06270 */
[----:B------:R-:W-:Y:S05]  /*16e0*/  @P0 BRA `(.L_x_19) ;  /* 0x0000000000740947 */ /* 0x000fea0003800000 */
[----:B------:R-:W-:Y:S02]  /*16f0*/  ISETP.GE.AND P0, PT, R13, -0x18, PT ;  /* 0xffffffe80d00780c */ /* 0x000fe40003f06270 */
[----:B------:R-:W-:-:S11]  /*1700*/  LOP3.LUT R0, R0, 0x80000000, RZ, 0xc0, !PT ;  /* 0x8000000000007812 */ /* 0x000fd600078ec0ff */
[----:B------:R-:W-:Y:S05]  /*1710*/  @!P0 BRA `(.L_x_19) ;  /* 0x0000000000688947 */ /* 0x000fea0003800000 */
[CCC-:B------:R-:W-:Y:S01]  /*1720*/  FFMA.RZ R3, R16.reuse, R12.reuse, R11.reuse ;  /* 0x0000000c10037223 */ /* 0x1c0fe2000000c00b */
[CCC-:B------:R-:W-:Y:S01]  /*1730*/  FFMA.RM R10, R16.reuse, R12.reuse, R11.reuse ;  /* 0x0000000c100a7223 */ /* 0x1c0fe2000000400b */
[C---:B------:R-:W-:Y:S02]  /*1740*/  ISETP.NE.AND P2, PT, R13.reuse, RZ, PT ;  /* 0x000000ff0d00720c */ /* 0x040fe40003f45270 */
[----:B------:R-:W-:Y:S02]  /*1750*/  ISETP.NE.AND P1, PT, R13, RZ, PT ;  /* 0x000000ff0d00720c */ /* 0x000fe40003f25270 */
[----:B------:R-:W-:Y:S01]  /*1760*/  LOP3.LUT R9, R3, 0x7fffff, RZ, 0xc0, !PT ;  /* 0x007fffff03097812 */ /* 0x000fe200078ec0ff */
[----:B------:R-:W-:Y:S01]  /*1770*/  FFMA.RP R3, R16, R12, R11 ;  /* 0x0000000c10037223 */ /* 0x000fe2000000800b */
[----:B------:R-:W-:Y:S02]  /*1780*/  VIADD R12, R13, 0x20 ;  /* 0x000000200d0c7836 */ /* 0x000fe40000000000 */
[----:B------:R-:W-:Y:S01]  /*1790*/  LOP3.LUT R9, R9, 0x800000, RZ, 0xfc, !PT ;  /* 0x0080000009097812 */ /* 0x000fe200078efcff */
[----:B------:R-:W-:Y:S01]  /*17a0*/  IMAD.MOV R11, RZ, RZ, -R13 ;  /* 0x000000ffff0b7224 */ /* 0x000fe200078e0a0d */
[----:B------:R-:W-:-:S02]  /*17b0*/  FSETP.NEU.FTZ.AND P0, PT, R3, R10, PT ;  /* 0x0000000a0300720b */ /* 0x000fc40003f1d000 */
[----:B------:R-:W-:Y:S02]  /*17c0*/  SHF.L.U32 R12, R9, R12, RZ ;  /* 0x0000000c090c7219 */ /* 0x000fe400000006ff */
[----:B------:R-:W-:Y:S02]  /*17d0*/  SEL R10, R11, RZ, P2 ;  /* 0x000000ff0b0a7207 */ /* 0x000fe40001000000 */
[----:B------:R-:W-:Y:S02]  /*17e0*/  ISETP.NE.AND P1, PT, R12, RZ, P1 ;  /* 0x000000ff0c00720c */ /* 0x000fe40000f25270 */
[----:B------:R-:W-:Y:S02]  /*17f0*/  SHF.R.U32.HI R10, RZ, R10, R9 ;  /* 0x0000000aff0a7219 */ /* 0x000fe40000011609 */
[----:B------:R-:W-:Y:S02]  /*1800*/  PLOP3.LUT P0, PT, P0, P1, PT, 0xf8, 0x8f ;  /* 0x00000000008f781c */ /* 0x000fe40000703f70 */
[----:B------:R-:W-:-:S02]  /*1810*/  SHF.R.U32.HI R12, RZ, 0x1, R10 ;  /* 0x00000001ff0c7819 */ /* 0x000fc4000001160a */
[----:B------:R-:W-:-:S04]  /*1820*/  SEL R3, RZ, 0x1, !P0 ;  /* 0x00000001ff037807 */ /* 0x000fc80004000000 */
[----:B------:R-:W-:-:S04]  /*1830*/  LOP3.LUT R3, R3, 0x1, R12, 0xf8, !PT ;  /* 0x0000000103037812 */ /* 0x000fc800078ef80c */
[----:B------:R-:W-:-:S05]  /*1840*/  LOP3.LUT R3, R3, R10, RZ, 0xc0, !PT ;  /* 0x0000000a03037212 */ /* 0x000fca00078ec0ff */
[----:B------:R-:W-:-:S05]  /*1850*/  IMAD.IADD R3, R12, 0x1, R3 ;  /* 0x000000010c037824 */ /* 0x000fca00078e0203 */
[----:B------:R-:W-:Y:S01]  /*1860*/  LOP3.LUT R0, R3, R0, RZ, 0xfc, !PT ;  /* 0x0000000003007212 */ /* 0x000fe200078efcff */
[----:B------:R-:W-:Y:S06]  /*1870*/  BRA `(.L_x_19) ;  /* 0x0000000000107947 */ /* 0x000fec0003800000 */
.L_x_18:
[----:B------:R-:W-:-:S04]  /*1880*/  LOP3.LUT R0, R0, 0x80000000, RZ, 0xc0, !PT ;  /* 0x8000000000007812 */ /* 0x000fc800078ec0ff */
[----:B------:R-:W-:Y:S01]  /*1890*/  LOP3.LUT R0, R0, 0x7f800000, RZ, 0xfc, !PT ;  /* 0x7f80000000007812 */ /* 0x000fe200078efcff */
[----:B------:R-:W-:Y:S06]  /*18a0*/  BRA `(.L_x_19) ;  /* 0x0000000000047947 */ /* 0x000fec0003800000 */
.L_x_17:
[----:B------:R-:W-:-:S07]  /*18b0*/  IMAD R0, R10, 0x800000, R0 ;  /* 0x008000000a007824 */ /* 0x000fce00078e0200 */
.L_x_19:
[----:B------:R-:W-:Y:S05]  /*18c0*/  BSYNC.RECONVERGENT B2 ;  /* 0x0000000000027941 */ /* 0x000fea0003800200 */
.L_x_16:
[----:B------:R-:W-:Y:S05]  /*18d0*/  BRA `(.L_x_20) ;  /* 0x0000000000207947 */ /* 0x000fea0003800000 */
.L_x_15:
[----:B------:R-:W-:-:S04]  /*18e0*/  LOP3.LUT R0, R3, 0x80000000, R0, 0x48, !PT ;  /* 0x8000000003007812 */ /* 0x000fc800078e4800 */
[----:B------:R-:W-:Y:S01]  /*18f0*/  LOP3.LUT R0, R0, 0x7f800000, RZ, 0xfc, !PT ;  /* 0x7f80000000007812 */ /* 0x000fe200078efcff */
[----:B------:R-:W-:Y:S06]  /*1900*/  BRA `(.L_x_20) ;  /* 0x0000000000147947 */ /* 0x000fec0003800000 */
.L_x_14:
[----:B------:R-:W-:Y:S01]  /*1910*/  LOP3.LUT R0, R3, 0x80000000, R0, 0x48, !PT ;  /* 0x8000000003007812 */ /* 0x000fe200078e4800 */
[----:B------:R-:W-:Y:S06]  /*1920*/  BRA `(.L_x_20) ;  /* 0x00000000000c7947 */ /* 0x000fec0003800000 */
.L_x_13:
[----:B------:R-:W0:Y:S01]  /*1930*/  MUFU.RSQ R0, -QNAN ;  /* 0xffc0000000007908 */ /* 0x000e220000001400 */
[----:B------:R-:W-:Y:S05]  /*1940*/  BRA `(.L_x_20) ;  /* 0x0000000000047947 */ /* 0x000fea0003800000 */
.L_x_12:
[----:B------:R-:W-:-:S07]  /*1950*/  FADD.FTZ R0, R0, R3 ;  /* 0x0000000300007221 */ /* 0x000fce0000010000 */
.L_x_20:
[----:B------:R-:W-:Y:S05]  /*1960*/  BSYNC.RECONVERGENT B1 ;  /* 0x0000000000017941 */ /* 0x000fea0003800200 */
.L_x_10:
[----:B------:R-:W-:-:S04]  /*1970*/  IMAD.MOV.U32 R9, RZ, RZ, 0x0 ;  /* 0x00000000ff097424 */ /* 0x000fc800078e00ff */
[----:B0-----:R-:W-:Y:S05]  /*1980*/  RET.REL.NODEC R8 `(_Z6kernelyPfmmf) ;  /* 0xffffffe4089c7950 */ /* 0x001fea0003c3ffff */
.L_x_21:
[----:B------:R-:W-:-:S00]  /*1990*/  BRA `(.L_x_21) ;  /* 0xfffffffc00fc7947 */ /* 0x000fc0000383ffff */
[----:B------:R-:W-:-:S00]  /*19a0*/  NOP ;  /* 0x0000000000007918 */ /* 0x000fc00000000000 */
        /* <DEDUP_REMOVED lines=13> */
.L_x_22:


//--------------------- .nv.global.init           --------------------------
	.section	.nv.global.init,"aw",@progbits
	.align	4
.nv.global.init:
	.type		__cudart_i2opi_f,@object
	.size		__cudart_i2opi_f,(.L_0 - __cudart_i2opi_f)
__cudart_i2opi_f:
        /*0000*/ 	.byte	0x41, 0x90, 0x43, 0x3c, 0x99, 0x95, 0x62, 0xdb, 0xc0, 0xdd, 0x34, 0xf5, 0xd1, 0x57, 0x27, 0xfc
        /*0010*/ 	.byte	0x29, 0x15, 0x44, 0x4e, 0x6e, 0x83, 0xf9, 0xa2
.L_0:


//--------------------- .nv.shared.reserved.0     --------------------------
	.section	.nv.shared.reserved.0,"aw",@nobits
	.weak		__nv_reservedSMEM_offset_0_alias
	.size		__nv_reservedSMEM_offset_0_alias, 0, 64
	.other		__nv_reservedSMEM_offset_0_alias,@"STO_CUDA_RESERVED_SHARED STV_DEFAULT"
__nv_reservedSMEM_offset_0_alias:
	.zero		0
	.zero		64


//--------------------- .nv.constant0._Z6kernelyPfmmf --------------------------
	.section	.nv.constant0._Z6kernelyPfmmf,"a",@progbits
	.sectionflags	@""
	.align	4
.nv.constant0._Z6kernelyPfmmf:
	.zero		932


//--------------------- SYMBOLS --------------------------

	.type		.nv.reservedSmem.offset0,@object
	.size		.nv.reservedSmem.offset0,0x4
